//
// Generated by NVIDIA NVVM Compiler
//
// Compiler Build ID: CL-36424714
// Cuda compilation tools, release 13.0, V13.0.88
// Based on NVVM 20.0.0
//

.version 9.0
.target sm_100
.address_size 64

	// .globl	_Z13prescanKernelPdS_S_j
.global .align 1 .b8 _ZN34_INTERNAL_8d0b6dfc_4_k_cu_8a9d33f14cuda3std3__45__cpo5beginE[1];
.global .align 1 .b8 _ZN34_INTERNAL_8d0b6dfc_4_k_cu_8a9d33f14cuda3std3__45__cpo3endE[1];
.global .align 1 .b8 _ZN34_INTERNAL_8d0b6dfc_4_k_cu_8a9d33f14cuda3std3__45__cpo6cbeginE[1];
.global .align 1 .b8 _ZN34_INTERNAL_8d0b6dfc_4_k_cu_8a9d33f14cuda3std3__45__cpo4cendE[1];
.global .align 1 .b8 _ZN34_INTERNAL_8d0b6dfc_4_k_cu_8a9d33f14cuda3std3__45__cpo6rbeginE[1];
.global .align 1 .b8 _ZN34_INTERNAL_8d0b6dfc_4_k_cu_8a9d33f14cuda3std3__45__cpo4rendE[1];
.global .align 1 .b8 _ZN34_INTERNAL_8d0b6dfc_4_k_cu_8a9d33f14cuda3std3__45__cpo7crbeginE[1];
.global .align 1 .b8 _ZN34_INTERNAL_8d0b6dfc_4_k_cu_8a9d33f14cuda3std3__45__cpo5crendE[1];
.global .align 1 .b8 _ZN34_INTERNAL_8d0b6dfc_4_k_cu_8a9d33f14cuda3std3__436_GLOBAL__N__8d0b6dfc_4_k_cu_8a9d33f16ignoreE[1];
.global .align 1 .b8 _ZN34_INTERNAL_8d0b6dfc_4_k_cu_8a9d33f14cuda3std3__419piecewise_constructE[1];
.global .align 1 .b8 _ZN34_INTERNAL_8d0b6dfc_4_k_cu_8a9d33f14cuda3std3__48in_placeE[1];
.global .align 1 .b8 _ZN34_INTERNAL_8d0b6dfc_4_k_cu_8a9d33f14cuda3std3__420unreachable_sentinelE[1];
.global .align 1 .b8 _ZN34_INTERNAL_8d0b6dfc_4_k_cu_8a9d33f14cuda3std3__47nulloptE[1];
.global .align 1 .b8 _ZN34_INTERNAL_8d0b6dfc_4_k_cu_8a9d33f14cuda3std3__48unexpectE[1];
.global .align 1 .b8 _ZN34_INTERNAL_8d0b6dfc_4_k_cu_8a9d33f14cuda3std6ranges3__45__cpo4swapE[1];
.global .align 1 .b8 _ZN34_INTERNAL_8d0b6dfc_4_k_cu_8a9d33f14cuda3std6ranges3__45__cpo9iter_moveE[1];
.global .align 1 .b8 _ZN34_INTERNAL_8d0b6dfc_4_k_cu_8a9d33f14cuda3std6ranges3__45__cpo5beginE[1];
.global .align 1 .b8 _ZN34_INTERNAL_8d0b6dfc_4_k_cu_8a9d33f14cuda3std6ranges3__45__cpo3endE[1];
.global .align 1 .b8 _ZN34_INTERNAL_8d0b6dfc_4_k_cu_8a9d33f14cuda3std6ranges3__45__cpo6cbeginE[1];
.global .align 1 .b8 _ZN34_INTERNAL_8d0b6dfc_4_k_cu_8a9d33f14cuda3std6ranges3__45__cpo4cendE[1];
.global .align 1 .b8 _ZN34_INTERNAL_8d0b6dfc_4_k_cu_8a9d33f14cuda3std6ranges3__45__cpo7advanceE[1];
.global .align 1 .b8 _ZN34_INTERNAL_8d0b6dfc_4_k_cu_8a9d33f14cuda3std6ranges3__45__cpo9iter_swapE[1];
.global .align 1 .b8 _ZN34_INTERNAL_8d0b6dfc_4_k_cu_8a9d33f14cuda3std6ranges3__45__cpo4nextE[1];
.global .align 1 .b8 _ZN34_INTERNAL_8d0b6dfc_4_k_cu_8a9d33f14cuda3std6ranges3__45__cpo4prevE[1];
.global .align 1 .b8 _ZN34_INTERNAL_8d0b6dfc_4_k_cu_8a9d33f14cuda3std6ranges3__45__cpo4dataE[1];
.global .align 1 .b8 _ZN34_INTERNAL_8d0b6dfc_4_k_cu_8a9d33f14cuda3std6ranges3__45__cpo5cdataE[1];
.global .align 1 .b8 _ZN34_INTERNAL_8d0b6dfc_4_k_cu_8a9d33f14cuda3std6ranges3__45__cpo4sizeE[1];
.global .align 1 .b8 _ZN34_INTERNAL_8d0b6dfc_4_k_cu_8a9d33f14cuda3std6ranges3__45__cpo5ssizeE[1];
.global .align 1 .b8 _ZN34_INTERNAL_8d0b6dfc_4_k_cu_8a9d33f14cuda3std6ranges3__45__cpo8distanceE[1];
.global .align 1 .b8 _ZN34_INTERNAL_8d0b6dfc_4_k_cu_8a9d33f16thrust24THRUST_300001_SM_1000_NS8cuda_cub3parE[1];
.global .align 1 .b8 _ZN34_INTERNAL_8d0b6dfc_4_k_cu_8a9d33f16thrust24THRUST_300001_SM_1000_NS8cuda_cub10par_nosyncE[1];
.global .align 1 .b8 _ZN34_INTERNAL_8d0b6dfc_4_k_cu_8a9d33f16thrust24THRUST_300001_SM_1000_NS6system6detail10sequential3seqE[1];
.global .align 1 .b8 _ZN34_INTERNAL_8d0b6dfc_4_k_cu_8a9d33f16thrust24THRUST_300001_SM_1000_NS12placeholders2_1E[1];
.global .align 1 .b8 _ZN34_INTERNAL_8d0b6dfc_4_k_cu_8a9d33f16thrust24THRUST_300001_SM_1000_NS12placeholders2_2E[1];
.global .align 1 .b8 _ZN34_INTERNAL_8d0b6dfc_4_k_cu_8a9d33f16thrust24THRUST_300001_SM_1000_NS12placeholders2_3E[1];
.global .align 1 .b8 _ZN34_INTERNAL_8d0b6dfc_4_k_cu_8a9d33f16thrust24THRUST_300001_SM_1000_NS12placeholders2_4E[1];
.global .align 1 .b8 _ZN34_INTERNAL_8d0b6dfc_4_k_cu_8a9d33f16thrust24THRUST_300001_SM_1000_NS12placeholders2_5E[1];
.global .align 1 .b8 _ZN34_INTERNAL_8d0b6dfc_4_k_cu_8a9d33f16thrust24THRUST_300001_SM_1000_NS12placeholders2_6E[1];
.global .align 1 .b8 _ZN34_INTERNAL_8d0b6dfc_4_k_cu_8a9d33f16thrust24THRUST_300001_SM_1000_NS12placeholders2_7E[1];
.global .align 1 .b8 _ZN34_INTERNAL_8d0b6dfc_4_k_cu_8a9d33f16thrust24THRUST_300001_SM_1000_NS12placeholders2_8E[1];
.global .align 1 .b8 _ZN34_INTERNAL_8d0b6dfc_4_k_cu_8a9d33f16thrust24THRUST_300001_SM_1000_NS12placeholders2_9E[1];
.global .align 1 .b8 _ZN34_INTERNAL_8d0b6dfc_4_k_cu_8a9d33f16thrust24THRUST_300001_SM_1000_NS12placeholders3_10E[1];
.global .align 1 .b8 _ZN34_INTERNAL_8d0b6dfc_4_k_cu_8a9d33f16thrust24THRUST_300001_SM_1000_NS3seqE[1];
.extern .shared .align 16 .b8 s_data[];

.visible .entry _Z13prescanKernelPdS_S_j(
	.param .u64 .ptr .align 1 _Z13prescanKernelPdS_S_j_param_0,
	.param .u64 .ptr .align 1 _Z13prescanKernelPdS_S_j_param_1,
	.param .u64 .ptr .align 1 _Z13prescanKernelPdS_S_j_param_2,
	.param .u32 _Z13prescanKernelPdS_S_j_param_3
)
{
	.reg .pred 	%p<25>;
	.reg .b32 	%r<222>;
	.reg .b64 	%rd<18>;
	.reg .b64 	%fd<71>;

	ld.param.u64 	%rd4, [_Z13prescanKernelPdS_S_j_param_0];
	ld.param.u64 	%rd5, [_Z13prescanKernelPdS_S_j_param_1];
	ld.param.u64 	%rd3, [_Z13prescanKernelPdS_S_j_param_2];
	ld.param.u32 	%r11, [_Z13prescanKernelPdS_S_j_param_3];
	cvta.to.global.u64 	%rd1, %rd5;
	cvta.to.global.u64 	%rd2, %rd4;
	mov.u32 	%r12, %nctaid.x;
	mov.u32 	%r13, %ctaid.y;
	mov.u32 	%r14, %ctaid.x;
	mad.lo.s32 	%r1, %r12, %r13, %r14;
	mov.u32 	%r2, %tid.x;
	shl.b32 	%r15, %r1, 10;
	or.b32  	%r3, %r15, %r2;
	add.s32 	%r4, %r3, 512;
	setp.ge.u32 	%p1, %r3, %r11;
	mov.f64 	%fd69, 0d0000000000000000;
	@%p1 bra 	$L__BB0_2;
	mul.wide.u32 	%rd6, %r3, 8;
	add.s64 	%rd7, %rd2, %rd6;
	ld.global.f64 	%fd69, [%rd7];
$L__BB0_2:
	shr.u32 	%r16, %r2, 4;
	add.s32 	%r17, %r16, %r2;
	shl.b32 	%r18, %r17, 3;
	mov.u32 	%r19, s_data;
	add.s32 	%r5, %r19, %r18;
	st.shared.f64 	[%r5], %fd69;
	setp.ge.u32 	%p2, %r4, %r11;
	mov.f64 	%fd70, 0d0000000000000000;
	@%p2 bra 	$L__BB0_4;
	mul.wide.u32 	%rd8, %r4, 8;
	add.s64 	%rd9, %rd2, %rd8;
	ld.global.f64 	%fd70, [%rd9];
$L__BB0_4:
	add.s32 	%r20, %r2, 512;
	shr.u32 	%r21, %r20, 4;
	add.s32 	%r22, %r21, %r2;
	shl.b32 	%r23, %r22, 3;
	add.s32 	%r6, %r19, %r23;
	st.shared.f64 	[%r6+4096], %fd70;
	shl.b32 	%r25, %r2, 1;
	or.b32  	%r7, %r25, 1;
	add.s32 	%r8, %r25, 2;
	bar.sync 	0;
	setp.gt.u32 	%p3, %r2, 511;
	shr.u32 	%r26, %r2, 3;
	add.s32 	%r27, %r26, %r25;
	shl.b32 	%r28, %r27, 3;
	add.s32 	%r9, %r19, %r28;
	shr.u32 	%r29, %r25, 4;
	add.s32 	%r30, %r29, %r25;
	shl.b32 	%r31, %r30, 3;
	add.s32 	%r10, %r19, %r31;
	@%p3 bra 	$L__BB0_6;
	ld.shared.f64 	%fd7, [%r9];
	ld.shared.f64 	%fd8, [%r10+8];
	add.f64 	%fd9, %fd7, %fd8;
	st.shared.f64 	[%r10+8], %fd9;
$L__BB0_6:
	bar.sync 	0;
	setp.gt.u32 	%p4, %r2, 255;
	@%p4 bra 	$L__BB0_8;
	shl.b32 	%r32, %r7, 1;
	add.s32 	%r33, %r32, -1;
	shl.b32 	%r34, %r8, 1;
	shr.u32 	%r35, %r33, 4;
	add.s32 	%r36, %r35, %r32;
	shr.u32 	%r37, %r32, 4;
	add.s32 	%r38, %r37, %r34;
	shl.b32 	%r39, %r36, 3;
	add.s32 	%r41, %r19, %r39;
	ld.shared.f64 	%fd10, [%r41+-8];
	shl.b32 	%r42, %r38, 3;
	add.s32 	%r43, %r19, %r42;
	ld.shared.f64 	%fd11, [%r43+-8];
	add.f64 	%fd12, %fd10, %fd11;
	st.shared.f64 	[%r43+-8], %fd12;
$L__BB0_8:
	bar.sync 	0;
	setp.gt.u32 	%p5, %r2, 127;
	@%p5 bra 	$L__BB0_10;
	shl.b32 	%r44, %r7, 2;
	add.s32 	%r45, %r44, -1;
	shl.b32 	%r46, %r8, 2;
	shr.u32 	%r47, %r45, 4;
	add.s32 	%r48, %r47, %r44;
	shr.u32 	%r49, %r44, 4;
	add.s32 	%r50, %r49, %r46;
	shl.b32 	%r51, %r48, 3;
	add.s32 	%r53, %r19, %r51;
	ld.shared.f64 	%fd13, [%r53+-8];
	shl.b32 	%r54, %r50, 3;
	add.s32 	%r55, %r19, %r54;
	ld.shared.f64 	%fd14, [%r55+-8];
	add.f64 	%fd15, %fd13, %fd14;
	st.shared.f64 	[%r55+-8], %fd15;
$L__BB0_10:
	bar.sync 	0;
	setp.gt.u32 	%p6, %r2, 63;
	@%p6 bra 	$L__BB0_12;
	shl.b32 	%r56, %r7, 3;
	add.s32 	%r57, %r56, -1;
	shl.b32 	%r58, %r8, 3;
	shr.u32 	%r59, %r57, 4;
	add.s32 	%r60, %r59, %r56;
	shr.u32 	%r61, %r56, 4;
	add.s32 	%r62, %r61, %r58;
	shl.b32 	%r63, %r60, 3;
	add.s32 	%r65, %r19, %r63;
	ld.shared.f64 	%fd16, [%r65+-8];
	shl.b32 	%r66, %r62, 3;
	add.s32 	%r67, %r19, %r66;
	ld.shared.f64 	%fd17, [%r67+-8];
	add.f64 	%fd18, %fd16, %fd17;
	st.shared.f64 	[%r67+-8], %fd18;
$L__BB0_12:
	bar.sync 	0;
	setp.gt.u32 	%p7, %r2, 31;
	@%p7 bra 	$L__BB0_14;
	shl.b32 	%r68, %r7, 4;
	add.s32 	%r69, %r68, -1;
	shl.b32 	%r70, %r8, 4;
	shr.u32 	%r71, %r69, 4;
	add.s32 	%r72, %r71, %r68;
	add.s32 	%r73, %r7, %r70;
	shl.b32 	%r74, %r72, 3;
	add.s32 	%r76, %r19, %r74;
	ld.shared.f64 	%fd19, [%r76+-8];
	shl.b32 	%r77, %r73, 3;
	add.s32 	%r78, %r19, %r77;
	ld.shared.f64 	%fd20, [%r78+-8];
	add.f64 	%fd21, %fd19, %fd20;
	st.shared.f64 	[%r78+-8], %fd21;
$L__BB0_14:
	bar.sync 	0;
	setp.gt.u32 	%p8, %r2, 15;
	@%p8 bra 	$L__BB0_16;
	shl.b32 	%r79, %r7, 5;
	add.s32 	%r80, %r79, -1;
	shl.b32 	%r81, %r8, 5;
	shr.u32 	%r82, %r80, 4;
	add.s32 	%r83, %r82, %r79;
	shr.u32 	%r84, %r79, 4;
	add.s32 	%r85, %r81, %r84;
	shl.b32 	%r86, %r85, 3;
	shl.b32 	%r87, %r83, 3;
	add.s32 	%r89, %r19, %r87;
	ld.shared.f64 	%fd22, [%r89+-8];
	add.s32 	%r90, %r19, %r86;
	ld.shared.f64 	%fd23, [%r90];
	add.f64 	%fd24, %fd22, %fd23;
	st.shared.f64 	[%r90], %fd24;
$L__BB0_16:
	bar.sync 	0;
	setp.gt.u32 	%p9, %r2, 7;
	@%p9 bra 	$L__BB0_18;
	shl.b32 	%r91, %r7, 6;
	add.s32 	%r92, %r91, -1;
	shl.b32 	%r93, %r8, 6;
	shr.u32 	%r94, %r92, 4;
	add.s32 	%r95, %r94, %r91;
	shr.u32 	%r96, %r91, 4;
	add.s32 	%r97, %r93, %r96;
	shl.b32 	%r98, %r97, 3;
	shl.b32 	%r99, %r95, 3;
	add.s32 	%r101, %r19, %r99;
	ld.shared.f64 	%fd25, [%r101+-8];
	add.s32 	%r102, %r19, %r98;
	ld.shared.f64 	%fd26, [%r102+16];
	add.f64 	%fd27, %fd25, %fd26;
	st.shared.f64 	[%r102+16], %fd27;
$L__BB0_18:
	bar.sync 	0;
	setp.gt.u32 	%p10, %r2, 3;
	@%p10 bra 	$L__BB0_20;
	shl.b32 	%r103, %r7, 7;
	add.s32 	%r104, %r103, -1;
	shl.b32 	%r105, %r8, 7;
	shr.u32 	%r106, %r104, 4;
	add.s32 	%r107, %r106, %r103;
	shr.u32 	%r108, %r103, 4;
	add.s32 	%r109, %r105, %r108;
	shl.b32 	%r110, %r109, 3;
	shl.b32 	%r111, %r107, 3;
	add.s32 	%r113, %r19, %r111;
	ld.shared.f64 	%fd28, [%r113+-8];
	add.s32 	%r114, %r19, %r110;
	ld.shared.f64 	%fd29, [%r114+48];
	add.f64 	%fd30, %fd28, %fd29;
	st.shared.f64 	[%r114+48], %fd30;
$L__BB0_20:
	bar.sync 	0;
	setp.gt.u32 	%p11, %r2, 1;
	@%p11 bra 	$L__BB0_22;
	shl.b32 	%r115, %r7, 8;
	add.s32 	%r116, %r115, -1;
	shl.b32 	%r117, %r8, 8;
	shr.u32 	%r118, %r116, 4;
	add.s32 	%r119, %r118, %r115;
	shr.u32 	%r120, %r115, 4;
	add.s32 	%r121, %r117, %r120;
	shl.b32 	%r122, %r121, 3;
	shl.b32 	%r123, %r119, 3;
	add.s32 	%r125, %r19, %r123;
	ld.shared.f64 	%fd31, [%r125+-8];
	add.s32 	%r126, %r19, %r122;
	ld.shared.f64 	%fd32, [%r126+112];
	add.f64 	%fd33, %fd31, %fd32;
	st.shared.f64 	[%r126+112], %fd33;
$L__BB0_22:
	bar.sync 	0;
	setp.ne.s32 	%p12, %r2, 0;
	@%p12 bra 	$L__BB0_24;
	ld.shared.f64 	%fd34, [s_data+4336];
	ld.shared.f64 	%fd35, [s_data+8688];
	add.f64 	%fd36, %fd34, %fd35;
	cvta.to.global.u64 	%rd10, %rd3;
	mul.wide.u32 	%rd11, %r1, 8;
	add.s64 	%rd12, %rd10, %rd11;
	st.global.f64 	[%rd12], %fd36;
	mov.b64 	%rd13, 0;
	st.shared.u64 	[s_data+8688], %rd13;
$L__BB0_24:
	setp.ne.s32 	%p13, %r2, 0;
	bar.sync 	0;
	@%p13 bra 	$L__BB0_26;
	ld.shared.f64 	%fd37, [s_data+4336];
	ld.shared.f64 	%fd38, [s_data+8688];
	st.shared.f64 	[s_data+4336], %fd38;
	add.f64 	%fd39, %fd37, %fd38;
	st.shared.f64 	[s_data+8688], %fd39;
$L__BB0_26:
	setp.gt.u32 	%p14, %r2, 1;
	bar.sync 	0;
	@%p14 bra 	$L__BB0_28;
	shl.b32 	%r127, %r7, 8;
	add.s32 	%r128, %r127, -1;
	shl.b32 	%r129, %r8, 8;
	shr.u32 	%r130, %r128, 4;
	add.s32 	%r131, %r130, %r127;
	shr.u32 	%r132, %r127, 4;
	add.s32 	%r133, %r129, %r132;
	shl.b32 	%r134, %r133, 3;
	shl.b32 	%r135, %r131, 3;
	add.s32 	%r137, %r19, %r135;
	ld.shared.f64 	%fd40, [%r137+-8];
	add.s32 	%r138, %r19, %r134;
	ld.shared.f64 	%fd41, [%r138+112];
	st.shared.f64 	[%r137+-8], %fd41;
	add.f64 	%fd42, %fd40, %fd41;
	st.shared.f64 	[%r138+112], %fd42;
$L__BB0_28:
	setp.gt.u32 	%p15, %r2, 3;
	bar.sync 	0;
	@%p15 bra 	$L__BB0_30;
	shl.b32 	%r139, %r7, 7;
	add.s32 	%r140, %r139, -1;
	shl.b32 	%r141, %r8, 7;
	shr.u32 	%r142, %r140, 4;
	add.s32 	%r143, %r142, %r139;
	shr.u32 	%r144, %r139, 4;
	add.s32 	%r145, %r141, %r144;
	shl.b32 	%r146, %r145, 3;
	shl.b32 	%r147, %r143, 3;
	add.s32 	%r149, %r19, %r147;
	ld.shared.f64 	%fd43, [%r149+-8];
	add.s32 	%r150, %r19, %r146;
	ld.shared.f64 	%fd44, [%r150+48];
	st.shared.f64 	[%r149+-8], %fd44;
	add.f64 	%fd45, %fd43, %fd44;
	st.shared.f64 	[%r150+48], %fd45;
$L__BB0_30:
	setp.gt.u32 	%p16, %r2, 7;
	bar.sync 	0;
	@%p16 bra 	$L__BB0_32;
	shl.b32 	%r151, %r7, 6;
	add.s32 	%r152, %r151, -1;
	shl.b32 	%r153, %r8, 6;
	shr.u32 	%r154, %r152, 4;
	add.s32 	%r155, %r154, %r151;
	shr.u32 	%r156, %r151, 4;
	add.s32 	%r157, %r153, %r156;
	shl.b32 	%r158, %r157, 3;
	shl.b32 	%r159, %r155, 3;
	add.s32 	%r161, %r19, %r159;
	ld.shared.f64 	%fd46, [%r161+-8];
	add.s32 	%r162, %r19, %r158;
	ld.shared.f64 	%fd47, [%r162+16];
	st.shared.f64 	[%r161+-8], %fd47;
	add.f64 	%fd48, %fd46, %fd47;
	st.shared.f64 	[%r162+16], %fd48;
$L__BB0_32:
	setp.gt.u32 	%p17, %r2, 15;
	bar.sync 	0;
	@%p17 bra 	$L__BB0_34;
	shl.b32 	%r163, %r7, 5;
	add.s32 	%r164, %r163, -1;
	shl.b32 	%r165, %r8, 5;
	shr.u32 	%r166, %r164, 4;
	add.s32 	%r167, %r166, %r163;
	shr.u32 	%r168, %r163, 4;
	add.s32 	%r169, %r165, %r168;
	shl.b32 	%r170, %r169, 3;
	shl.b32 	%r171, %r167, 3;
	add.s32 	%r173, %r19, %r171;
	ld.shared.f64 	%fd49, [%r173+-8];
	add.s32 	%r174, %r19, %r170;
	ld.shared.f64 	%fd50, [%r174];
	st.shared.f64 	[%r173+-8], %fd50;
	add.f64 	%fd51, %fd49, %fd50;
	st.shared.f64 	[%r174], %fd51;
$L__BB0_34:
	setp.gt.u32 	%p18, %r2, 31;
	bar.sync 	0;
	@%p18 bra 	$L__BB0_36;
	shl.b32 	%r175, %r7, 4;
	add.s32 	%r176, %r175, -1;
	shl.b32 	%r177, %r8, 4;
	shr.u32 	%r178, %r176, 4;
	add.s32 	%r179, %r178, %r175;
	add.s32 	%r180, %r7, %r177;
	shl.b32 	%r181, %r179, 3;
	add.s32 	%r183, %r19, %r181;
	ld.shared.f64 	%fd52, [%r183+-8];
	shl.b32 	%r184, %r180, 3;
	add.s32 	%r185, %r19, %r184;
	ld.shared.f64 	%fd53, [%r185+-8];
	st.shared.f64 	[%r183+-8], %fd53;
	add.f64 	%fd54, %fd52, %fd53;
	st.shared.f64 	[%r185+-8], %fd54;
$L__BB0_36:
	setp.gt.u32 	%p19, %r2, 63;
	bar.sync 	0;
	@%p19 bra 	$L__BB0_38;
	shl.b32 	%r186, %r7, 3;
	add.s32 	%r187, %r186, -1;
	shl.b32 	%r188, %r8, 3;
	shr.u32 	%r189, %r187, 4;
	add.s32 	%r190, %r189, %r186;
	shr.u32 	%r191, %r186, 4;
	add.s32 	%r192, %r191, %r188;
	shl.b32 	%r193, %r190, 3;
	add.s32 	%r195, %r19, %r193;
	ld.shared.f64 	%fd55, [%r195+-8];
	shl.b32 	%r196, %r192, 3;
	add.s32 	%r197, %r19, %r196;
	ld.shared.f64 	%fd56, [%r197+-8];
	st.shared.f64 	[%r195+-8], %fd56;
	add.f64 	%fd57, %fd55, %fd56;
	st.shared.f64 	[%r197+-8], %fd57;
$L__BB0_38:
	setp.gt.u32 	%p20, %r2, 127;
	bar.sync 	0;
	@%p20 bra 	$L__BB0_40;
	shl.b32 	%r198, %r7, 2;
	add.s32 	%r199, %r198, -1;
	shl.b32 	%r200, %r8, 2;
	shr.u32 	%r201, %r199, 4;
	add.s32 	%r202, %r201, %r198;
	shr.u32 	%r203, %r198, 4;
	add.s32 	%r204, %r203, %r200;
	shl.b32 	%r205, %r202, 3;
	add.s32 	%r207, %r19, %r205;
	ld.shared.f64 	%fd58, [%r207+-8];
	shl.b32 	%r208, %r204, 3;
	add.s32 	%r209, %r19, %r208;
	ld.shared.f64 	%fd59, [%r209+-8];
	st.shared.f64 	[%r207+-8], %fd59;
	add.f64 	%fd60, %fd58, %fd59;
	st.shared.f64 	[%r209+-8], %fd60;
$L__BB0_40:
	setp.gt.u32 	%p21, %r2, 255;
	bar.sync 	0;
	@%p21 bra 	$L__BB0_42;
	shl.b32 	%r210, %r7, 1;
	add.s32 	%r211, %r210, -1;
	shl.b32 	%r212, %r8, 1;
	shr.u32 	%r213, %r211, 4;
	add.s32 	%r214, %r213, %r210;
	shr.u32 	%r215, %r210, 4;
	add.s32 	%r216, %r215, %r212;
	shl.b32 	%r217, %r214, 3;
	add.s32 	%r219, %r19, %r217;
	ld.shared.f64 	%fd61, [%r219+-8];
	shl.b32 	%r220, %r216, 3;
	add.s32 	%r221, %r19, %r220;
	ld.shared.f64 	%fd62, [%r221+-8];
	st.shared.f64 	[%r219+-8], %fd62;
	add.f64 	%fd63, %fd61, %fd62;
	st.shared.f64 	[%r221+-8], %fd63;
$L__BB0_42:
	setp.gt.u32 	%p22, %r2, 511;
	bar.sync 	0;
	@%p22 bra 	$L__BB0_44;
	ld.shared.f64 	%fd64, [%r9];
	ld.shared.f64 	%fd65, [%r10+8];
	st.shared.f64 	[%r9], %fd65;
	add.f64 	%fd66, %fd64, %fd65;
	st.shared.f64 	[%r10+8], %fd66;
$L__BB0_44:
	setp.ge.u32 	%p23, %r3, %r11;
	bar.sync 	0;
	@%p23 bra 	$L__BB0_46;
	ld.shared.f64 	%fd67, [%r5];
	mul.wide.u32 	%rd14, %r3, 8;
	add.s64 	%rd15, %rd1, %rd14;
	st.global.f64 	[%rd15], %fd67;
$L__BB0_46:
	setp.ge.u32 	%p24, %r4, %r11;
	@%p24 bra 	$L__BB0_48;
	ld.shared.f64 	%fd68, [%r6+4096];
	mul.wide.u32 	%rd16, %r4, 8;
	add.s64 	%rd17, %rd1, %rd16;
	st.global.f64 	[%rd17], %fd68;
$L__BB0_48:
	ret;

}
	// .globl	_Z14additionKernelPdS_S_j
.visible .entry _Z14additionKernelPdS_S_j(
	.param .u64 .ptr .align 1 _Z14additionKernelPdS_S_j_param_0,
	.param .u64 .ptr .align 1 _Z14additionKernelPdS_S_j_param_1,
	.param .u64 .ptr .align 1 _Z14additionKernelPdS_S_j_param_2,
	.param .u32 _Z14additionKernelPdS_S_j_param_3
)
{
	.reg .pred 	%p<3>;
	.reg .b32 	%r<10>;
	.reg .b64 	%rd<15>;
	.reg .b64 	%fd<7>;

	ld.param.u64 	%rd4, [_Z14additionKernelPdS_S_j_param_0];
	ld.param.u64 	%rd5, [_Z14additionKernelPdS_S_j_param_1];
	ld.param.u64 	%rd6, [_Z14additionKernelPdS_S_j_param_2];
	ld.param.u32 	%r3, [_Z14additionKernelPdS_S_j_param_3];
	cvta.to.global.u64 	%rd1, %rd5;
	cvta.to.global.u64 	%rd7, %rd6;
	cvta.to.global.u64 	%rd2, %rd4;
	mov.u32 	%r4, %nctaid.x;
	mov.u32 	%r5, %ctaid.y;
	mov.u32 	%r6, %ctaid.x;
	mad.lo.s32 	%r7, %r4, %r5, %r6;
	shl.b32 	%r8, %r7, 10;
	mov.u32 	%r9, %tid.x;
	or.b32  	%r1, %r8, %r9;
	setp.ge.u32 	%p1, %r1, %r3;
	mul.wide.u32 	%rd8, %r7, 8;
	add.s64 	%rd3, %rd7, %rd8;
	@%p1 bra 	$L__BB1_2;
	mul.wide.u32 	%rd9, %r1, 8;
	add.s64 	%rd10, %rd2, %rd9;
	ld.global.f64 	%fd1, [%rd10];
	ld.global.f64 	%fd2, [%rd3];
	add.f64 	%fd3, %fd1, %fd2;
	add.s64 	%rd11, %rd1, %rd9;
	st.global.f64 	[%rd11], %fd3;
$L__BB1_2:
	add.s32 	%r2, %r1, 512;
	setp.ge.u32 	%p2, %r2, %r3;
	@%p2 bra 	$L__BB1_4;
	mul.wide.u32 	%rd12, %r2, 8;
	add.s64 	%rd13, %rd2, %rd12;
	ld.global.f64 	%fd4, [%rd13];
	ld.global.f64 	%fd5, [%rd3];
	add.f64 	%fd6, %fd4, %fd5;
	add.s64 	%rd14, %rd1, %rd12;
	st.global.f64 	[%rd14], %fd6;
$L__BB1_4:
	ret;

}
	// .globl	_ZN3cub18CUB_300001_SM_10006detail11EmptyKernelIvEEvv
.visible .entry _ZN3cub18CUB_300001_SM_10006detail11EmptyKernelIvEEvv()
{


	ret;

}


// ===== COMPILED SASS (sm_100) =====

	.target	sm_100

	.elftype	@"ET_EXEC"


//--------------------- .note.nv.tkinfo           --------------------------
	.section	.note.nv.tkinfo,"",@"SHT_NOTE"
	.sectionflags	@"SHF_NOTE_NV_TKINFO"
	.tkinfo
        /*0018*/ 	.word	0x00000002
        /*0030*/ 	.string	""
        /*0030*/ 	.string	"ptxas"
        /*0030*/ 	.string	"Cuda compilation tools, release 13.0, V13.0.88"
        /*0030*/ 	.string	"Build cuda_13.0.r13.0/compiler.36424714_0"
        /*0030*/ 	.string	"-arch sm_100 -m 64 "



//--------------------- .note.nv.cuinfo           --------------------------
	.section	.note.nv.cuinfo,"",@"SHT_NOTE"
	.sectionflags	@"SHF_NOTE_NV_CUINFO"
        /*0018*/ 	.short	0x0002
        /*001a*/ 	.short	0x0064
        /*001c*/ 	.short	0x0082
	.zero		2


//--------------------- .nv.info                  --------------------------
	.section	.nv.info,"",@"SHT_CUDA_INFO"
	.align	4


	//----- nvinfo : EIATTR_REGCOUNT
	.align		4
        /*0000*/ 	.byte	0x04, 0x2f
        /*0002*/ 	.short	(.L_44 - .L_43)
	.align		4
.L_43:
        /*0004*/ 	.word	index@(_Z13prescanKernelPdS_S_j)
        /*0008*/ 	.word	0x00000016


	//----- nvinfo : EIATTR_FRAME_SIZE
	.align		4
.L_44:
        /*000c*/ 	.byte	0x04, 0x11
        /*000e*/ 	.short	(.L_46 - .L_45)
	.align		4
.L_45:
        /*0010*/ 	.word	index@(_Z13prescanKernelPdS_S_j)
        /*0014*/ 	.word	0x00000000


	//----- nvinfo : EIATTR_REGCOUNT
	.align		4
.L_46:
        /*0018*/ 	.byte	0x04, 0x2f
        /*001a*/ 	.short	(.L_48 - .L_47)
	.align		4
.L_47:
        /*001c*/ 	.word	index@(_Z14additionKernelPdS_S_j)
        /*0020*/ 	.word	0x00000010


	//----- nvinfo : EIATTR_FRAME_SIZE
	.align		4
.L_48:
        /*0024*/ 	.byte	0x04, 0x11
        /*0026*/ 	.short	(.L_50 - .L_49)
	.align		4
.L_49:
        /*0028*/ 	.word	index@(_Z14additionKernelPdS_S_j)
        /*002c*/ 	.word	0x00000000


	//----- nvinfo : EIATTR_REGCOUNT
	.align		4
.L_50:
        /*0030*/ 	.byte	0x04, 0x2f
        /*0032*/ 	.short	(.L_52 - .L_51)
	.align		4
.L_51:
        /*0034*/ 	.word	index@(_ZN3cub18CUB_300001_SM_10006detail11EmptyKernelIvEEvv)
        /*0038*/ 	.word	0x00000004


	//----- nvinfo : EIATTR_FRAME_SIZE
	.align		4
.L_52:
        /*003c*/ 	.byte	0x04, 0x11
        /*003e*/ 	.short	(.L_54 - .L_53)
	.align		4
.L_53:
        /*0040*/ 	.word	index@(_ZN3cub18CUB_300001_SM_10006detail11EmptyKernelIvEEvv)
        /*0044*/ 	.word	0x00000000


	//----- nvinfo : EIATTR_MIN_STACK_SIZE
	.align		4
.L_54:
        /*0048*/ 	.byte	0x04, 0x12
        /*004a*/ 	.short	(.L_56 - .L_55)
	.align		4
.L_55:
        /*004c*/ 	.word	index@(_ZN3cub18CUB_300001_SM_10006detail11EmptyKernelIvEEvv)
        /*0050*/ 	.word	0x00000000


	//----- nvinfo : EIATTR_MIN_STACK_SIZE
	.align		4
.L_56:
        /*0054*/ 	.byte	0x04, 0x12
        /*0056*/ 	.short	(.L_58 - .L_57)
	.align		4
.L_57:
        /*0058*/ 	.word	index@(_Z14additionKernelPdS_S_j)
        /*005c*/ 	.word	0x00000000


	//----- nvinfo : EIATTR_MIN_STACK_SIZE
	.align		4
.L_58:
        /*0060*/ 	.byte	0x04, 0x12
        /*0062*/ 	.short	(.L_60 - .L_59)
	.align		4
.L_59:
        /*0064*/ 	.word	index@(_Z13prescanKernelPdS_S_j)
        /*0068*/ 	.word	0x00000000
.L_60:


//--------------------- .nv.compat                --------------------------
	.section	.nv.compat,"",@"SHT_CUDA_COMPAT_INFO"
	.align	4
        /*0000*/ 	.byte	0x02, 0x09, 0x00, 0x00, 0x02, 0x02, 0x01, 0x00, 0x02, 0x05, 0x05, 0x00, 0x03, 0x07, 0x01, 0x01
        /*0010*/ 	.byte	0x02, 0x03, 0x00, 0x00, 0x02, 0x06, 0x01, 0x00, 0x04, 0x0b, 0x08, 0x00, 0x01, 0x00, 0x00, 0x00
        /*0020*/ 	.byte	0x00, 0x00, 0x00, 0x00


//--------------------- .nv.info._ZN3cub18CUB_300001_SM_10006detail11EmptyKernelIvEEvv --------------------------
	.section	.nv.info._ZN3cub18CUB_300001_SM_10006detail11EmptyKernelIvEEvv,"",@"SHT_CUDA_INFO"
	.sectionflags	@""
	.align	4


	//----- nvinfo : EIATTR_CUDA_API_VERSION
	.align		4
        /*0000*/ 	.byte	0x04, 0x37
        /*0002*/ 	.short	(.L_62 - .L_61)
.L_61:
        /*0004*/ 	.word	0x00000082


	//----- nvinfo : EIATTR_SPARSE_MMA_MASK
	.align		4
.L_62:
        /*0008*/ 	.byte	0x03, 0x50
        /*000a*/ 	.short	0x0000


	//----- nvinfo : EIATTR_MAXREG_COUNT
	.align		4
        /*000c*/ 	.byte	0x03, 0x1b
        /*000e*/ 	.short	0x00ff


	//----- nvinfo : EIATTR_MERCURY_ISA_VERSION
	.align		4
        /*0010*/ 	.byte	0x03, 0x5f
        /*0012*/ 	.short	0x0101


	//----- nvinfo : EIATTR_VRC_CTA_INIT_COUNT
	.align		4
        /*0014*/ 	.byte	0x02, 0x4a
	.zero		1
	.zero		1


	//----- nvinfo : EIATTR_EXIT_INSTR_OFFSETS
	.align		4
        /*0018*/ 	.byte	0x04, 0x1c
        /*001a*/ 	.short	(.L_64 - .L_63)


	//   ....[0]....
.L_63:
        /*001c*/ 	.word	0x00000010


	//----- nvinfo : EIATTR_SW_WAR
	.align		4
.L_64:
        /*0020*/ 	.byte	0x04, 0x36
        /*0022*/ 	.short	(.L_66 - .L_65)
.L_65:
        /*0024*/ 	.word	0x00000008
.L_66:


//--------------------- .nv.info._Z14additionKernelPdS_S_j --------------------------
	.section	.nv.info._Z14additionKernelPdS_S_j,"",@"SHT_CUDA_INFO"
	.sectionflags	@""
	.align	4


	//----- nvinfo : EIATTR_CUDA_API_VERSION
	.align		4
        /*0000*/ 	.byte	0x04, 0x37
        /*0002*/ 	.short	(.L_68 - .L_67)
.L_67:
        /*0004*/ 	.word	0x00000082


	//----- nvinfo : EIATTR_KPARAM_INFO
	.align		4
.L_68:
        /*0008*/ 	.byte	0x04, 0x17
        /*000a*/ 	.short	(.L_70 - .L_69)
.L_69:
        /*000c*/ 	.word	0x00000000
        /*0010*/ 	.short	0x0003
        /*0012*/ 	.short	0x0018
        /*0014*/ 	.byte	0x00, 0xf0, 0x11, 0x00


	//----- nvinfo : EIATTR_KPARAM_INFO
	.align		4
.L_70:
        /*0018*/ 	.byte	0x04, 0x17
        /*001a*/ 	.short	(.L_72 - .L_71)
.L_71:
        /*001c*/ 	.word	0x00000000
        /*0020*/ 	.short	0x0002
        /*0022*/ 	.short	0x0010
        /*0024*/ 	.byte	0x00, 0xf5, 0x21, 0x00


	//----- nvinfo : EIATTR_KPARAM_INFO
	.align		4
.L_72:
        /*0028*/ 	.byte	0x04, 0x17
        /*002a*/ 	.short	(.L_74 - .L_73)
.L_73:
        /*002c*/ 	.word	0x00000000
        /*0030*/ 	.short	0x0001
        /*0032*/ 	.short	0x0008
        /*0034*/ 	.byte	0x00, 0xf5, 0x21, 0x00


	//----- nvinfo : EIATTR_KPARAM_INFO
	.align		4
.L_74:
        /*0038*/ 	.byte	0x04, 0x17
        /*003a*/ 	.short	(.L_76 - .L_75)
.L_75:
        /*003c*/ 	.word	0x00000000
        /*0040*/ 	.short	0x0000
        /*0042*/ 	.short	0x0000
        /*0044*/ 	.byte	0x00, 0xf5, 0x21, 0x00


	//----- nvinfo : EIATTR_SPARSE_MMA_MASK
	.align		4
.L_76:
        /*0048*/ 	.byte	0x03, 0x50
        /*004a*/ 	.short	0x0000


	//----- nvinfo : EIATTR_MAXREG_COUNT
	.align		4
        /*004c*/ 	.byte	0x03, 0x1b
        /*004e*/ 	.short	0x00ff


	//----- nvinfo : EIATTR_MERCURY_ISA_VERSION
	.align		4
        /*0050*/ 	.byte	0x03, 0x5f
        /*0052*/ 	.short	0x0101


	//----- nvinfo : EIATTR_VRC_CTA_INIT_COUNT
	.align		4
        /*0054*/ 	.byte	0x02, 0x4a
	.zero		1
	.zero		1


	//----- nvinfo : EIATTR_EXIT_INSTR_OFFSETS
	.align		4
        /*0058*/ 	.byte	0x04, 0x1c
        /*005a*/ 	.short	(.L_78 - .L_77)


	//   ....[0]....
.L_77:
        /*005c*/ 	.word	0x00000170


	//   ....[1]....
        /*0060*/ 	.word	0x00000200


	//----- nvinfo : EIATTR_CBANK_PARAM_SIZE
	.align		4
.L_78:
        /*0064*/ 	.byte	0x03, 0x19
        /*0066*/ 	.short	0x001c


	//----- nvinfo : EIATTR_PARAM_CBANK
	.align		4
        /*0068*/ 	.byte	0x04, 0x0a
        /*006a*/ 	.short	(.L_80 - .L_79)
	.align		4
.L_79:
        /*006c*/ 	.word	index@(.nv.constant0._Z14additionKernelPdS_S_j)
        /*0070*/ 	.short	0x0380
        /*0072*/ 	.short	0x001c


	//----- nvinfo : EIATTR_SW_WAR
	.align		4
.L_80:
        /*0074*/ 	.byte	0x04, 0x36
        /*0076*/ 	.short	(.L_82 - .L_81)
.L_81:
        /*0078*/ 	.word	0x00000008
.L_82:


//--------------------- .nv.info._Z13prescanKernelPdS_S_j --------------------------
	.section	.nv.info._Z13prescanKernelPdS_S_j,"",@"SHT_CUDA_INFO"
	.sectionflags	@""
	.align	4


	//----- nvinfo : EIATTR_CUDA_API_VERSION
	.align		4
        /*0000*/ 	.byte	0x04, 0x37
        /*0002*/ 	.short	(.L_84 - .L_83)
.L_83:
        /*0004*/ 	.word	0x00000082


	//----- nvinfo : EIATTR_KPARAM_INFO
	.align		4
.L_84:
        /*0008*/ 	.byte	0x04, 0x17
        /*000a*/ 	.short	(.L_86 - .L_85)
.L_85:
        /*000c*/ 	.word	0x00000000
        /*0010*/ 	.short	0x0003
        /*0012*/ 	.short	0x0018
        /*0014*/ 	.byte	0x00, 0xf0, 0x11, 0x00


	//----- nvinfo : EIATTR_KPARAM_INFO
	.align		4
.L_86:
        /*0018*/ 	.byte	0x04, 0x17
        /*001a*/ 	.short	(.L_88 - .L_87)
.L_87:
        /*001c*/ 	.word	0x00000000
        /*0020*/ 	.short	0x0002
        /*0022*/ 	.short	0x0010
        /*0024*/ 	.byte	0x00, 0xf5, 0x21, 0x00


	//----- nvinfo : EIATTR_KPARAM_INFO
	.align		4
.L_88:
        /*0028*/ 	.byte	0x04, 0x17
        /*002a*/ 	.short	(.L_90 - .L_89)
.L_89:
        /*002c*/ 	.word	0x00000000
        /*0030*/ 	.short	0x0001
        /*0032*/ 	.short	0x0008
        /*0034*/ 	.byte	0x00, 0xf5, 0x21, 0x00


	//----- nvinfo : EIATTR_KPARAM_INFO
	.align		4
.L_90:
        /*0038*/ 	.byte	0x04, 0x17
        /*003a*/ 	.short	(.L_92 - .L_91)
.L_91:
        /*003c*/ 	.word	0x00000000
        /*0040*/ 	.short	0x0000
        /*0042*/ 	.short	0x0000
        /*0044*/ 	.byte	0x00, 0xf5, 0x21, 0x00


	//----- nvinfo : EIATTR_SPARSE_MMA_MASK
	.align		4
.L_92:
        /*0048*/ 	.byte	0x03, 0x50
        /*004a*/ 	.short	0x0000


	//----- nvinfo : EIATTR_MAXREG_COUNT
	.align		4
        /*004c*/ 	.byte	0x03, 0x1b
        /*004e*/ 	.short	0x00ff


	//----- nvinfo : EIATTR_NUM_BARRIERS
	.align		4
        /*0050*/ 	.byte	0x02, 0x4c
        /*0052*/ 	.byte	0x01
	.zero		1


	//----- nvinfo : EIATTR_MERCURY_ISA_VERSION
	.align		4
        /*0054*/ 	.byte	0x03, 0x5f
        /*0056*/ 	.short	0x0101


	//----- nvinfo : EIATTR_VRC_CTA_INIT_COUNT
	.align		4
        /*0058*/ 	.byte	0x02, 0x4a
	.zero		1
	.zero		1


	//----- nvinfo : EIATTR_EXIT_INSTR_OFFSETS
	.align		4
        /*005c*/ 	.byte	0x04, 0x1c
        /*005e*/ 	.short	(.L_94 - .L_93)


	//   ....[0]....
.L_93:
        /*0060*/ 	.word	0x000014e0


	//   ....[1]....
        /*0064*/ 	.word	0x00001530


	//----- nvinfo : EIATTR_CRS_STACK_SIZE
	.align		4
.L_94:
        /*0068*/ 	.byte	0x04, 0x1e
        /*006a*/ 	.short	(.L_96 - .L_95)
.L_95:
        /*006c*/ 	.word	0x00000000


	//----- nvinfo : EIATTR_CBANK_PARAM_SIZE
	.align		4
.L_96:
        /*0070*/ 	.byte	0x03, 0x19
        /*0072*/ 	.short	0x001c


	//----- nvinfo : EIATTR_PARAM_CBANK
	.align		4
        /*0074*/ 	.byte	0x04, 0x0a
        /*0076*/ 	.short	(.L_98 - .L_97)
	.align		4
.L_97:
        /*0078*/ 	.word	index@(.nv.constant0._Z13prescanKernelPdS_S_j)
        /*007c*/ 	.short	0x0380
        /*007e*/ 	.short	0x001c


	//----- nvinfo : EIATTR_SW_WAR
	.align		4
.L_98:
        /*0080*/ 	.byte	0x04, 0x36
        /*0082*/ 	.short	(.L_100 - .L_99)
.L_99:
        /*0084*/ 	.word	0x00000008
.L_100:


//--------------------- .nv.callgraph             --------------------------
	.section	.nv.callgraph,"",@"SHT_CUDA_CALLGRAPH"
	.align	4
	.sectionentsize	8
	.align		4
        /*0000*/ 	.word	0x00000000
	.align		4
        /*0004*/ 	.word	0xffffffff
	.align		4
        /*0008*/ 	.word	0x00000000
	.align		4
        /*000c*/ 	.word	0xfffffffe
	.align		4
        /*0010*/ 	.word	0x00000000
	.align		4
        /*0014*/ 	.word	0xfffffffd
	.align		4
        /*0018*/ 	.word	0x00000000
	.align		4
        /*001c*/ 	.word	0xfffffffc


//--------------------- .nv.constant4             --------------------------
	.section	.nv.constant4,"a",@progbits
	.align	8
	.align		8
.nv.constant4:
        /*0000*/ 	.dword	_ZN34_INTERNAL_8d0b6dfc_4_k_cu_8a9d33f14cuda3std3__45__cpo5beginE
	.align		8
        /*0008*/ 	.dword	_ZN34_INTERNAL_8d0b6dfc_4_k_cu_8a9d33f14cuda3std3__45__cpo3endE
	.align		8
        /*0010*/ 	.dword	_ZN34_INTERNAL_8d0b6dfc_4_k_cu_8a9d33f14cuda3std3__45__cpo6cbeginE
	.align		8
        /*0018*/ 	.dword	_ZN34_INTERNAL_8d0b6dfc_4_k_cu_8a9d33f14cuda3std3__45__cpo4cendE
	.align		8
        /*0020*/ 	.dword	_ZN34_INTERNAL_8d0b6dfc_4_k_cu_8a9d33f14cuda3std3__45__cpo6rbeginE
	.align		8
        /*0028*/ 	.dword	_ZN34_INTERNAL_8d0b6dfc_4_k_cu_8a9d33f14cuda3std3__45__cpo4rendE
	.align		8
        /*0030*/ 	.dword	_ZN34_INTERNAL_8d0b6dfc_4_k_cu_8a9d33f14cuda3std3__45__cpo7crbeginE
	.align		8
        /*0038*/ 	.dword	_ZN34_INTERNAL_8d0b6dfc_4_k_cu_8a9d33f14cuda3std3__45__cpo5crendE
	.align		8
        /*0040*/ 	.dword	_ZN34_INTERNAL_8d0b6dfc_4_k_cu_8a9d33f14cuda3std3__436_GLOBAL__N__8d0b6dfc_4_k_cu_8a9d33f16ignoreE
	.align		8
        /*0048*/ 	.dword	_ZN34_INTERNAL_8d0b6dfc_4_k_cu_8a9d33f14cuda3std3__419piecewise_constructE
	.align		8
        /*0050*/ 	.dword	_ZN34_INTERNAL_8d0b6dfc_4_k_cu_8a9d33f14cuda3std3__48in_placeE
	.align		8
        /*0058*/ 	.dword	_ZN34_INTERNAL_8d0b6dfc_4_k_cu_8a9d33f14cuda3std3__420unreachable_sentinelE
	.align		8
        /*0060*/ 	.dword	_ZN34_INTERNAL_8d0b6dfc_4_k_cu_8a9d33f14cuda3std3__47nulloptE
	.align		8
        /*0068*/ 	.dword	_ZN34_INTERNAL_8d0b6dfc_4_k_cu_8a9d33f14cuda3std3__48unexpectE
	.align		8
        /*0070*/ 	.dword	_ZN34_INTERNAL_8d0b6dfc_4_k_cu_8a9d33f14cuda3std6ranges3__45__cpo4swapE
	.align		8
        /*0078*/ 	.dword	_ZN34_INTERNAL_8d0b6dfc_4_k_cu_8a9d33f14cuda3std6ranges3__45__cpo9iter_moveE
	.align		8
        /*0080*/ 	.dword	_ZN34_INTERNAL_8d0b6dfc_4_k_cu_8a9d33f14cuda3std6ranges3__45__cpo5beginE
	.align		8
        /*0088*/ 	.dword	_ZN34_INTERNAL_8d0b6dfc_4_k_cu_8a9d33f14cuda3std6ranges3__45__cpo3endE
	.align		8
        /*0090*/ 	.dword	_ZN34_INTERNAL_8d0b6dfc_4_k_cu_8a9d33f14cuda3std6ranges3__45__cpo6cbeginE
	.align		8
        /*0098*/ 	.dword	_ZN34_INTERNAL_8d0b6dfc_4_k_cu_8a9d33f14cuda3std6ranges3__45__cpo4cendE
	.align		8
        /*00a0*/ 	.dword	_ZN34_INTERNAL_8d0b6dfc_4_k_cu_8a9d33f14cuda3std6ranges3__45__cpo7advanceE
	.align		8
        /*00a8*/ 	.dword	_ZN34_INTERNAL_8d0b6dfc_4_k_cu_8a9d33f14cuda3std6ranges3__45__cpo9iter_swapE
	.align		8
        /*00b0*/ 	.dword	_ZN34_INTERNAL_8d0b6dfc_4_k_cu_8a9d33f14cuda3std6ranges3__45__cpo4nextE
	.align		8
        /*00b8*/ 	.dword	_ZN34_INTERNAL_8d0b6dfc_4_k_cu_8a9d33f14cuda3std6ranges3__45__cpo4prevE
	.align		8
        /*00c0*/ 	.dword	_ZN34_INTERNAL_8d0b6dfc_4_k_cu_8a9d33f14cuda3std6ranges3__45__cpo4dataE
	.align		8
        /*00c8*/ 	.dword	_ZN34_INTERNAL_8d0b6dfc_4_k_cu_8a9d33f14cuda3std6ranges3__45__cpo5cdataE
	.align		8
        /*00d0*/ 	.dword	_ZN34_INTERNAL_8d0b6dfc_4_k_cu_8a9d33f14cuda3std6ranges3__45__cpo4sizeE
	.align		8
        /*00d8*/ 	.dword	_ZN34_INTERNAL_8d0b6dfc_4_k_cu_8a9d33f14cuda3std6ranges3__45__cpo5ssizeE
	.align		8
        /*00e0*/ 	.dword	_ZN34_INTERNAL_8d0b6dfc_4_k_cu_8a9d33f14cuda3std6ranges3__45__cpo8distanceE
	.align		8
        /*00e8*/ 	.dword	_ZN34_INTERNAL_8d0b6dfc_4_k_cu_8a9d33f16thrust24THRUST_300001_SM_1000_NS8cuda_cub3parE
	.align		8
        /*00f0*/ 	.dword	_ZN34_INTERNAL_8d0b6dfc_4_k_cu_8a9d33f16thrust24THRUST_300001_SM_1000_NS8cuda_cub10par_nosyncE
	.align		8
        /*00f8*/ 	.dword	_ZN34_INTERNAL_8d0b6dfc_4_k_cu_8a9d33f16thrust24THRUST_300001_SM_1000_NS6system6detail10sequential3seqE
	.align		8
        /*0100*/ 	.dword	_ZN34_INTERNAL_8d0b6dfc_4_k_cu_8a9d33f16thrust24THRUST_300001_SM_1000_NS12placeholders2_1E
	.align		8
        /*0108*/ 	.dword	_ZN34_INTERNAL_8d0b6dfc_4_k_cu_8a9d33f16thrust24THRUST_300001_SM_1000_NS12placeholders2_2E
	.align		8
        /*0110*/ 	.dword	_ZN34_INTERNAL_8d0b6dfc_4_k_cu_8a9d33f16thrust24THRUST_300001_SM_1000_NS12placeholders2_3E
	.align		8
        /*0118*/ 	.dword	_ZN34_INTERNAL_8d0b6dfc_4_k_cu_8a9d33f16thrust24THRUST_300001_SM_1000_NS12placeholders2_4E
	.align		8
        /*0120*/ 	.dword	_ZN34_INTERNAL_8d0b6dfc_4_k_cu_8a9d33f16thrust24THRUST_300001_SM_1000_NS12placeholders2_5E
	.align		8
        /*0128*/ 	.dword	_ZN34_INTERNAL_8d0b6dfc_4_k_cu_8a9d33f16thrust24THRUST_300001_SM_1000_NS12placeholders2_6E
	.align		8
        /*0130*/ 	.dword	_ZN34_INTERNAL_8d0b6dfc_4_k_cu_8a9d33f16thrust24THRUST_300001_SM_1000_NS12placeholders2_7E
	.align		8
        /*0138*/ 	.dword	_ZN34_INTERNAL_8d0b6dfc_4_k_cu_8a9d33f16thrust24THRUST_300001_SM_1000_NS12placeholders2_8E
	.align		8
        /*0140*/ 	.dword	_ZN34_INTERNAL_8d0b6dfc_4_k_cu_8a9d33f16thrust24THRUST_300001_SM_1000_NS12placeholders2_9E
	.align		8
        /*0148*/ 	.dword	_ZN34_INTERNAL_8d0b6dfc_4_k_cu_8a9d33f16thrust24THRUST_300001_SM_1000_NS12placeholders3_10E
	.align		8
        /*0150*/ 	.dword	_ZN34_INTERNAL_8d0b6dfc_4_k_cu_8a9d33f16thrust24THRUST_300001_SM_1000_NS3seqE


//--------------------- .text._ZN3cub18CUB_300001_SM_10006detail11EmptyKernelIvEEvv --------------------------
	.section	.text._ZN3cub18CUB_300001_SM_10006detail11EmptyKernelIvEEvv,"ax",@progbits
	.align	128
        .global         _ZN3cub18CUB_300001_SM_10006detail11EmptyKernelIvEEvv
        .type           _ZN3cub18CUB_300001_SM_10006detail11EmptyKernelIvEEvv,@function
        .size           _ZN3cub18CUB_300001_SM_10006detail11EmptyKernelIvEEvv,(.L_x_35 - _ZN3cub18CUB_300001_SM_10006detail11EmptyKernelIvEEvv)
        .other          _ZN3cub18CUB_300001_SM_10006detail11EmptyKernelIvEEvv,@"STO_CUDA_ENTRY STV_DEFAULT"
_ZN3cub18CUB_300001_SM_10006detail11EmptyKernelIvEEvv:
.text._ZN3cub18CUB_300001_SM_10006detail11EmptyKernelIvEEvv:
[----:B------:R-:W-:Y:S01]  /*0000*/  LDC R1, c[0x0][0x37c] ;  /* 0x0000df00ff017b82 */ /* 0x000fe20000000800 */
[----:B------:R-:W-:Y:S05]  /*0010*/  EXIT ;  /* 0x000000000000794d */ /* 0x000fea0003800000 */
.L_x_0:
[----:B------:R-:W-:-:S00]  /*0020*/  BRA `(.L_x_0) ;  /* 0xfffffffc00fc7947 */ /* 0x000fc0000383ffff */
[----:B------:R-:W-:-:S00]  /*0030*/  NOP ;  /* 0x0000000000007918 */ /* 0x000fc00000000000 */
        /* <DEDUP_REMOVED lines=12> */
.L_x_35:


//--------------------- .text._Z14additionKernelPdS_S_j --------------------------
	.section	.text._Z14additionKernelPdS_S_j,"ax",@progbits
	.align	128
        .global         _Z14additionKernelPdS_S_j
        .type           _Z14additionKernelPdS_S_j,@function
        .size           _Z14additionKernelPdS_S_j,(.L_x_36 - _Z14additionKernelPdS_S_j)
        .other          _Z14additionKernelPdS_S_j,@"STO_CUDA_ENTRY STV_DEFAULT"
_Z14additionKernelPdS_S_j:
.text._Z14additionKernelPdS_S_j:
[----:B------:R-:W-:Y:S01]  /*0000*/  LDC R1, c[0x0][0x37c] ;  /* 0x0000df00ff017b82 */ /* 0x000fe20000000800 */
[----:B------:R-:W0:Y:S01]  /*0010*/  S2R R7, SR_CTAID.Y ;  /* 0x0000000000077919 */ /* 0x000e220000002600 */
[----:B------:R-:W0:Y:S06]  /*0020*/  LDCU UR4, c[0x0][0x370] ;  /* 0x00006e00ff0477ac */ /* 0x000e2c0008000800 */
[----:B------:R-:W1:Y:S01]  /*0030*/  LDC.64 R4, c[0x0][0x380] ;  /* 0x0000e000ff047b82 */ /* 0x000e620000000a00 */
[----:B------:R-:W0:Y:S01]  /*0040*/  S2R R0, SR_CTAID.X ;  /* 0x0000000000007919 */ /* 0x000e220000002500 */
[----:B------:R-:W2:Y:S01]  /*0050*/  LDCU UR6, c[0x0][0x398] ;  /* 0x00007300ff0677ac */ /* 0x000ea20008000800 */
[----:B------:R-:W3:Y:S05]  /*0060*/  S2R R11, SR_TID.X ;  /* 0x00000000000b7919 */ /* 0x000eea0000002100 */
[----:B------:R-:W4:Y:S08]  /*0070*/  LDC.64 R2, c[0x0][0x390] ;  /* 0x0000e400ff027b82 */ /* 0x000f300000000a00 */
[----:B------:R-:W5:Y:S01]  /*0080*/  LDC.64 R8, c[0x0][0x388] ;  /* 0x0000e200ff087b82 */ /* 0x000f620000000a00 */
[----:B0-----:R-:W-:Y:S01]  /*0090*/  IMAD R7, R7, UR4, R0 ;  /* 0x0000000407077c24 */ /* 0x001fe2000f8e0200 */
[----:B------:R-:W0:Y:S03]  /*00a0*/  LDCU.64 UR4, c[0x0][0x358] ;  /* 0x00006b00ff0477ac */ /* 0x000e260008000a00 */
[C---:B----4-:R-:W-:Y:S01]  /*00b0*/  IMAD.WIDE.U32 R2, R7.reuse, 0x8, R2 ;  /* 0x0000000807027825 */ /* 0x050fe200078e0002 */
[----:B------:R-:W-:-:S04]  /*00c0*/  SHF.L.U32 R0, R7, 0xa, RZ ;  /* 0x0000000a07007819 */ /* 0x000fc800000006ff */
[----:B---3--:R-:W-:-:S04]  /*00d0*/  LOP3.LUT R11, R0, R11, RZ, 0xfc, !PT ;  /* 0x0000000b000b7212 */ /* 0x008fc800078efcff */
[----:B--2---:R-:W-:-:S13]  /*00e0*/  ISETP.GE.U32.AND P0, PT, R11, UR6, PT ;  /* 0x000000060b007c0c */ /* 0x004fda000bf06070 */
[C---:B-1----:R-:W-:Y:S01]  /*00f0*/  @!P0 IMAD.WIDE.U32 R4, R11.reuse, 0x8, R4 ;  /* 0x000000080b048825 */ /* 0x042fe200078e0004 */
[----:B0-----:R-:W2:Y:S05]  /*0100*/  @!P0 LDG.E.64 R6, desc[UR4][R2.64] ;  /* 0x0000000402068981 */ /* 0x001eaa000c1e1b00 */
[----:B------:R-:W2:Y:S01]  /*0110*/  @!P0 LDG.E.64 R4, desc[UR4][R4.64] ;  /* 0x0000000404048981 */ /* 0x000ea2000c1e1b00 */
[C---:B------:R-:W-:Y:S01]  /*0120*/  IADD3 R13, PT, PT, R11.reuse, 0x200, RZ ;  /* 0x000002000b0d7810 */ /* 0x040fe20007ffe0ff */
[----:B-----5:R-:W-:-:S03]  /*0130*/  @!P0 IMAD.WIDE.U32 R8, R11, 0x8, R8 ;  /* 0x000000080b088825 */ /* 0x020fc600078e0008 */
[----:B------:R-:W-:Y:S01]  /*0140*/  ISETP.GE.U32.AND P1, PT, R13, UR6, PT ;  /* 0x000000060d007c0c */ /* 0x000fe2000bf26070 */
[----:B--2---:R-:W-:-:S07]  /*0150*/  @!P0 DADD R6, R4, R6 ;  /* 0x0000000004068229 */ /* 0x004fce0000000006 */
[----:B------:R0:W-:Y:S05]  /*0160*/  @!P0 STG.E.64 desc[UR4][R8.64], R6 ;  /* 0x0000000608008986 */ /* 0x0001ea000c101b04 */
[----:B------:R-:W-:Y:S05]  /*0170*/  @P1 EXIT ;  /* 0x000000000000194d */ /* 0x000fea0003800000 */
[----:B------:R-:W1:Y:S01]  /*0180*/  LDC.64 R4, c[0x0][0x380] ;  /* 0x0000e000ff047b82 */ /* 0x000e620000000a00 */
[----:B------:R-:W2:Y:S07]  /*0190*/  LDG.E.64 R2, desc[UR4][R2.64] ;  /* 0x0000000402027981 */ /* 0x000eae000c1e1b00 */
[----:B0-----:R-:W0:Y:S01]  /*01a0*/  LDC.64 R8, c[0x0][0x388] ;  /* 0x0000e200ff087b82 */ /* 0x001e220000000a00 */
[----:B-1----:R-:W-:-:S06]  /*01b0*/  IMAD.WIDE.U32 R4, R13, 0x8, R4 ;  /* 0x000000080d047825 */ /* 0x002fcc00078e0004 */
[----:B------:R-:W2:Y:S01]  /*01c0*/  LDG.E.64 R4, desc[UR4][R4.64] ;  /* 0x0000000404047981 */ /* 0x000ea2000c1e1b00 */
[----:B0-----:R-:W-:Y:S01]  /*01d0*/  IMAD.WIDE.U32 R8, R13, 0x8, R8 ;  /* 0x000000080d087825 */ /* 0x001fe200078e0008 */
[----:B--2---:R-:W-:-:S07]  /*01e0*/  DADD R6, R4, R2 ;  /* 0x0000000004067229 */ /* 0x004fce0000000002 */
[----:B------:R-:W-:Y:S01]  /*01f0*/  STG.E.64 desc[UR4][R8.64], R6 ;  /* 0x0000000608007986 */ /* 0x000fe2000c101b04 */
[----:B------:R-:W-:Y:S05]  /*0200*/  EXIT ;  /* 0x000000000000794d */ /* 0x000fea0003800000 */
.L_x_1:
        /* <DEDUP_REMOVED lines=15> */
.L_x_36:


//--------------------- .text._Z13prescanKernelPdS_S_j --------------------------
	.section	.text._Z13prescanKernelPdS_S_j,"ax",@progbits
	.align	128
        .global         _Z13prescanKernelPdS_S_j
        .type           _Z13prescanKernelPdS_S_j,@function
        .size           _Z13prescanKernelPdS_S_j,(.L_x_37 - _Z13prescanKernelPdS_S_j)
        .other          _Z13prescanKernelPdS_S_j,@"STO_CUDA_ENTRY STV_DEFAULT"
_Z13prescanKernelPdS_S_j:
.text._Z13prescanKernelPdS_S_j:
[----:B------:R-:W-:Y:S01]  /*0000*/  LDC R1, c[0x0][0x37c] ;  /* 0x0000df00ff017b82 */ /* 0x000fe20000000800 */
[----:B------:R-:W0:Y:S01]  /*0010*/  S2R R2, SR_CTAID.Y ;  /* 0x0000000000027919 */ /* 0x000e220000002600 */
[----:B------:R-:W0:Y:S01]  /*0020*/  LDCU UR4, c[0x0][0x370] ;  /* 0x00006e00ff0477ac */ /* 0x000e220008000800 */
[----:B------:R-:W-:Y:S02]  /*0030*/  CS2R R12, SRZ ;  /* 0x00000000000c7805 */ /* 0x000fe4000001ff00 */
[----:B------:R-:W-:Y:S01]  /*0040*/  CS2R R10, SRZ ;  /* 0x00000000000a7805 */ /* 0x000fe2000001ff00 */
[----:B------:R-:W0:Y:S01]  /*0050*/  S2R R3, SR_CTAID.X ;  /* 0x0000000000037919 */ /* 0x000e220000002500 */
[----:B------:R-:W1:Y:S01]  /*0060*/  LDCU UR5, c[0x0][0x398] ;  /* 0x00007300ff0577ac */ /* 0x000e620008000800 */
[----:B------:R-:W2:Y:S01]  /*0070*/  S2R R0, SR_TID.X ;  /* 0x0000000000007919 */ /* 0x000ea20000002100 */
[----:B------:R-:W3:Y:S01]  /*0080*/  LDCU.64 UR6, c[0x0][0x358] ;  /* 0x00006b00ff0677ac */ /* 0x000ee20008000a00 */
[----:B0-----:R-:W-:-:S04]  /*0090*/  IMAD R2, R2, UR4, R3 ;  /* 0x0000000402027c24 */ /* 0x001fc8000f8e0203 */
[----:B------:R-:W-:-:S05]  /*00a0*/  IMAD.SHL.U32 R3, R2, 0x400, RZ ;  /* 0x0000040002037824 */ /* 0x000fca00078e00ff */
[----:B--2---:R-:W-:-:S04]  /*00b0*/  LOP3.LUT R3, R3, R0, RZ, 0xfc, !PT ;  /* 0x0000000003037212 */ /* 0x004fc800078efcff */
[C---:B-1----:R-:W-:Y:S01]  /*00c0*/  ISETP.GE.U32.AND P0, PT, R3.reuse, UR5, PT ;  /* 0x0000000503007c0c */ /* 0x042fe2000bf06070 */
[----:B------:R-:W-:-:S05]  /*00d0*/  VIADD R4, R3, 0x200 ;  /* 0x0000020003047836 */ /* 0x000fca0000000000 */
[----:B------:R-:W-:-:S07]  /*00e0*/  ISETP.GE.U32.AND P1, PT, R4, UR5, PT ;  /* 0x0000000504007c0c */ /* 0x000fce000bf26070 */
[----:B------:R-:W0:Y:S08]  /*00f0*/  @!P0 LDC.64 R6, c[0x0][0x380] ;  /* 0x0000e000ff068b82 */ /* 0x000e300000000a00 */
[----:B------:R-:W1:Y:S01]  /*0100*/  @!P1 LDC.64 R8, c[0x0][0x380] ;  /* 0x0000e000ff089b82 */ /* 0x000e620000000a00 */
[----:B0-----:R-:W-:-:S05]  /*0110*/  @!P0 IMAD.WIDE.U32 R6, R3, 0x8, R6 ;  /* 0x0000000803068825 */ /* 0x001fca00078e0006 */
[----:B---3--:R0:W2:Y:S01]  /*0120*/  @!P0 LDG.E.64 R12, desc[UR6][R6.64] ;  /* 0x00000006060c8981 */ /* 0x0080a2000c1e1b00 */
[----:B-1----:R-:W-:-:S05]  /*0130*/  @!P1 IMAD.WIDE.U32 R8, R4, 0x8, R8 ;  /* 0x0000000804089825 */ /* 0x002fca00078e0008 */
[----:B------:R1:W3:Y:S01]  /*0140*/  @!P1 LDG.E.64 R10, desc[UR6][R8.64] ;  /* 0x00000006080a9981 */ /* 0x0002e2000c1e1b00 */
[----:B------:R-:W4:Y:S01]  /*0150*/  S2UR UR5, SR_CgaCtaId ;  /* 0x00000000000579c3 */ /* 0x000f220000008800 */
[----:B------:R-:W-:Y:S01]  /*0160*/  UMOV UR4, 0x400 ;  /* 0x0000040000047882 */ /* 0x000fe20000000000 */
[C---:B------:R-:W-:Y:S01]  /*0170*/  VIADD R15, R0.reuse, 0x200 ;  /* 0x00000200000f7836 */ /* 0x040fe20000000000 */
[----:B------:R-:W-:-:S04]  /*0180*/  LEA.HI R5, R0, R0, RZ, 0x1c ;  /* 0x0000000000057211 */ /* 0x000fc800078fe0ff */
[----:B------:R-:W-:Y:S01]  /*0190*/  LEA.HI R15, R15, R0, RZ, 0x1c ;  /* 0x000000000f0f7211 */ /* 0x000fe200078fe0ff */
[----:B----4-:R-:W-:-:S06]  /*01a0*/  ULEA UR4, UR5, UR4, 0x18 ;  /* 0x0000000405047291 */ /* 0x010fcc000f8ec0ff */
[----:B------:R-:W-:Y:S02]  /*01b0*/  LEA R5, R5, UR4, 0x3 ;  /* 0x0000000405057c11 */ /* 0x000fe4000f8e18ff */
[----:B0-----:R-:W-:Y:S01]  /*01c0*/  LEA R6, R15, UR4, 0x3 ;  /* 0x000000040f067c11 */ /* 0x001fe2000f8e18ff */
[C---:B------:R-:W-:Y:S01]  /*01d0*/  IMAD.SHL.U32 R19, R0.reuse, 0x2, RZ ;  /* 0x0000000200137824 */ /* 0x040fe200078e00ff */
[----:B------:R-:W-:-:S04]  /*01e0*/  ISETP.GT.U32.AND P2, PT, R0, 0x1ff, PT ;  /* 0x000001ff0000780c */ /* 0x000fc80003f44070 */
[-C--:B------:R-:W-:Y:S02]  /*01f0*/  LEA.HI R7, R0, R19.reuse, RZ, 0x1d ;  /* 0x0000001300077211 */ /* 0x080fe400078fe8ff */
[----:B-1----:R-:W-:Y:S02]  /*0200*/  LEA.HI R8, R19, R19, RZ, 0x1c ;  /* 0x0000001313087211 */ /* 0x002fe400078fe0ff */
[----:B------:R-:W-:Y:S02]  /*0210*/  LEA R7, R7, UR4, 0x3 ;  /* 0x0000000407077c11 */ /* 0x000fe4000f8e18ff */
[----:B------:R-:W-:Y:S02]  /*0220*/  LEA R8, R8, UR4, 0x3 ;  /* 0x0000000408087c11 */ /* 0x000fe4000f8e18ff */
[C---:B------:R-:W-:Y:S02]  /*0230*/  ISETP.GT.U32.AND P3, PT, R0.reuse, 0xff, PT ;  /* 0x000000ff0000780c */ /* 0x040fe40003f64070 */
[----:B------:R-:W-:-:S02]  /*0240*/  ISETP.GT.U32.AND P6, PT, R0, 0x7f, PT ;  /* 0x0000007f0000780c */ /* 0x000fc40003fc4070 */
[C---:B------:R-:W-:Y:S01]  /*0250*/  ISETP.GT.U32.AND P5, PT, R0.reuse, 0x3f, PT ;  /* 0x0000003f0000780c */ /* 0x040fe20003fa4070 */
[----:B------:R-:W-:Y:S01]  /*0260*/  BSSY.RECONVERGENT B0, `(.L_x_2) ;  /* 0x000001b000007945 */ /* 0x000fe20003800200 */
[----:B------:R-:W-:Y:S02]  /*0270*/  ISETP.GT.U32.AND P4, PT, R0, 0x1f, PT ;  /* 0x0000001f0000780c */ /* 0x000fe40003f84070 */
[----:B------:R-:W-:Y:S01]  /*0280*/  P2R R9, PR, RZ, 0x40 ;  /* 0x00000040ff097803 */ /* 0x000fe20000000000 */
[C---:B------:R-:W-:Y:S01]  /*0290*/  VIADD R9, R19.reuse, 0x1 ;  /* 0x0000000113097836 */ /* 0x040fe20000000000 */
[----:B--2---:R-:W-:Y:S04]  /*02a0*/  STS.64 [R5], R12 ;  /* 0x0000000c05007388 */ /* 0x004fe80000000a00 */
[----:B---3--:R0:W-:Y:S01]  /*02b0*/  STS.64 [R6+0x1000], R10 ;  /* 0x0010000a06007388 */ /* 0x0081e20000000a00 */
[----:B------:R-:W-:Y:S06]  /*02c0*/  BAR.SYNC.DEFER_BLOCKING 0x0 ;  /* 0x0000000000007b1d */ /* 0x000fec0000010000 */
[----:B------:R-:W-:Y:S04]  /*02d0*/  @!P2 LDS.64 R14, [R7] ;  /* 0x00000000070ea984 */ /* 0x000fe80000000a00 */
[----:B------:R-:W1:Y:S01]  /*02e0*/  @!P2 LDS.64 R16, [R8+0x8] ;  /* 0x000008000810a984 */ /* 0x000e620000000a00 */
[----:B0-----:R-:W-:Y:S01]  /*02f0*/  P2R R10, PR, RZ, 0x20 ;  /* 0x00000020ff0a7803 */ /* 0x001fe20000000000 */
[----:B------:R-:W-:Y:S01]  /*0300*/  VIADD R10, R19, 0x2 ;  /* 0x00000002130a7836 */ /* 0x000fe20000000000 */
[----:B------:R-:W-:Y:S01]  /*0310*/  P2R R11, PR, RZ, 0x10 ;  /* 0x00000010ff0b7803 */ /* 0x000fe20000000000 */
[----:B-1----:R-:W-:-:S07]  /*0320*/  @!P2 DADD R14, R14, R16 ;  /* 0x000000000e0ea229 */ /* 0x002fce0000000010 */
[----:B------:R0:W-:Y:S01]  /*0330*/  @!P2 STS.64 [R8+0x8], R14 ;  /* 0x0000080e0800a388 */ /* 0x0001e20000000a00 */
[----:B------:R-:W-:Y:S06]  /*0340*/  BAR.SYNC.DEFER_BLOCKING 0x0 ;  /* 0x0000000000007b1d */ /* 0x000fec0000010000 */
[----:B------:R-:W-:Y:S05]  /*0350*/  @P3 BRA `(.L_x_3) ;  /* 0x00000000002c3947 */ /* 0x000fea0003800000 */
[----:B------:R-:W-:Y:S02]  /*0360*/  IMAD.SHL.U32 R11, R9, 0x2, RZ ;  /* 0x00000002090b7824 */ /* 0x000fe400078e00ff */
[----:B0-----:R-:W-:Y:S02]  /*0370*/  IMAD.SHL.U32 R14, R10, 0x2, RZ ;  /* 0x000000020a0e7824 */ /* 0x001fe400078e00ff */
[----:B------:R-:W-:-:S03]  /*0380*/  VIADD R12, R11, 0xffffffff ;  /* 0xffffffff0b0c7836 */ /* 0x000fc60000000000 */
[----:B------:R-:W-:Y:S02]  /*0390*/  LEA.HI R14, R11, R14, RZ, 0x1c ;  /* 0x0000000e0b0e7211 */ /* 0x000fe400078fe0ff */
[----:B------:R-:W-:Y:S02]  /*03a0*/  LEA.HI R12, R12, R11, RZ, 0x1c ;  /* 0x0000000b0c0c7211 */ /* 0x000fe400078fe0ff */
[----:B------:R-:W-:Y:S02]  /*03b0*/  LEA R17, R14, UR4, 0x3 ;  /* 0x000000040e117c11 */ /* 0x000fe4000f8e18ff */
[----:B------:R-:W-:-:S03]  /*03c0*/  LEA R11, R12, UR4, 0x3 ;  /* 0x000000040c0b7c11 */ /* 0x000fc6000f8e18ff */
[----:B------:R-:W-:Y:S04]  /*03d0*/  LDS.64 R14, [R17+-0x8] ;  /* 0xfffff800110e7984 */ /* 0x000fe80000000a00 */
[----:B------:R-:W0:Y:S02]  /*03e0*/  LDS.64 R12, [R11+-0x8] ;  /* 0xfffff8000b0c7984 */ /* 0x000e240000000a00 */
[----:B0-----:R-:W-:-:S07]  /*03f0*/  DADD R12, R12, R14 ;  /* 0x000000000c0c7229 */ /* 0x001fce000000000e */
[----:B------:R1:W-:Y:S04]  /*0400*/  STS.64 [R17+-0x8], R12 ;  /* 0xfffff80c11007388 */ /* 0x0003e80000000a00 */
.L_x_3:
[----:B------:R-:W-:Y:S05]  /*0410*/  BSYNC.RECONVERGENT B0 ;  /* 0x0000000000007941 */ /* 0x000fea0003800200 */
.L_x_2:
[----:B------:R-:W-:Y:S06]  /*0420*/  BAR.SYNC.DEFER_BLOCKING 0x0 ;  /* 0x0000000000007b1d */ /* 0x000fec0000010000 */
[----:B------:R-:W-:Y:S04]  /*0430*/  BSSY.RECONVERGENT B0, `(.L_x_4) ;  /* 0x000000d000007945 */ /* 0x000fe80003800200 */
[----:B------:R-:W-:Y:S05]  /*0440*/  @P6 BRA `(.L_x_5) ;  /* 0x00000000002c6947 */ /* 0x000fea0003800000 */
[----:B------:R-:W-:Y:S02]  /*0450*/  IMAD.SHL.U32 R11, R9, 0x4, RZ ;  /* 0x00000004090b7824 */ /* 0x000fe400078e00ff */
[----:B0-----:R-:W-:Y:S02]  /*0460*/  IMAD.SHL.U32 R14, R10, 0x4, RZ ;  /* 0x000000040a0e7824 */ /* 0x001fe400078e00ff */
[----:B-1----:R-:W-:-:S03]  /*0470*/  VIADD R12, R11, 0xffffffff ;  /* 0xffffffff0b0c7836 */ /* 0x002fc60000000000 */
        /* <DEDUP_REMOVED lines=8> */
.L_x_5:
[----:B------:R-:W-:Y:S05]  /*0500*/  BSYNC.RECONVERGENT B0 ;  /* 0x0000000000007941 */ /* 0x000fea0003800200 */
.L_x_4:
[----:B------:R-:W-:Y:S06]  /*0510*/  BAR.SYNC.DEFER_BLOCKING 0x0 ;  /* 0x0000000000007b1d */ /* 0x000fec0000010000 */
[----:B------:R-:W-:Y:S04]  /*0520*/  BSSY.RECONVERGENT B0, `(.L_x_6) ;  /* 0x000000d000007945 */ /* 0x000fe80003800200 */
[----:B------:R-:W-:Y:S05]  /*0530*/  @P5 BRA `(.L_x_7) ;  /* 0x00000000002c5947 */ /* 0x000fea0003800000 */
[----:B------:R-:W-:Y:S02]  /*0540*/  IMAD.SHL.U32 R11, R9, 0x8, RZ ;  /* 0x00000008090b7824 */ /* 0x000fe400078e00ff */
[----:B0-----:R-:W-:Y:S02]  /*0550*/  IMAD.SHL.U32 R14, R10, 0x8, RZ ;  /* 0x000000080a0e7824 */ /* 0x001fe400078e00ff */
[----:B-12---:R-:W-:-:S03]  /*0560*/  VIADD R12, R11, 0xffffffff ;  /* 0xffffffff0b0c7836 */ /* 0x006fc60000000000 */
        /* <DEDUP_REMOVED lines=8> */
.L_x_7:
[----:B------:R-:W-:Y:S05]  /*05f0*/  BSYNC.RECONVERGENT B0 ;  /* 0x0000000000007941 */ /* 0x000fea0003800200 */
.L_x_6:
[----:B------:R-:W-:Y:S06]  /*0600*/  BAR.SYNC.DEFER_BLOCKING 0x0 ;  /* 0x0000000000007b1d */ /* 0x000fec0000010000 */
[----:B------:R-:W-:Y:S04]  /*0610*/  BSSY.RECONVERGENT B0, `(.L_x_8) ;  /* 0x000000c000007945 */ /* 0x000fe80003800200 */
[----:B------:R-:W-:Y:S05]  /*0620*/  @P4 BRA `(.L_x_9) ;  /* 0x0000000000284947 */ /* 0x000fea0003800000 */
[----:B------:R-:W-:Y:S02]  /*0630*/  IMAD.SHL.U32 R11, R9, 0x10, RZ ;  /* 0x00000010090b7824 */ /* 0x000fe400078e00ff */
[----:B-123--:R-:W-:Y:S02]  /*0640*/  IMAD R13, R10, 0x10, R9 ;  /* 0x000000100a0d7824 */ /* 0x00efe400078e0209 */
[----:B------:R-:W-:-:S03]  /*0650*/  VIADD R12, R11, 0xffffffff ;  /* 0xffffffff0b0c7836 */ /* 0x000fc60000000000 */
[----:B------:R-:W-:Y:S02]  /*0660*/  LEA R17, R13, UR4, 0x3 ;  /* 0x000000040d117c11 */ /* 0x000fe4000f8e18ff */
[----:B------:R-:W-:-:S03]  /*0670*/  LEA.HI R12, R12, R11, RZ, 0x1c ;  /* 0x0000000b0c0c7211 */ /* 0x000fc600078fe0ff */
[----:B0-----:R-:W-:Y:S01]  /*0680*/  LDS.64 R14, [R17+-0x8] ;  /* 0xfffff800110e7984 */ /* 0x001fe20000000a00 */
[----:B------:R-:W-:-:S05]  /*0690*/  LEA R11, R12, UR4, 0x3 ;  /* 0x000000040c0b7c11 */ /* 0x000fca000f8e18ff */
[----:B------:R-:W0:Y:S02]  /*06a0*/  LDS.64 R12, [R11+-0x8] ;  /* 0xfffff8000b0c7984 */ /* 0x000e240000000a00 */
[----:B0-----:R-:W-:-:S07]  /*06b0*/  DADD R12, R12, R14 ;  /* 0x000000000c0c7229 */ /* 0x001fce000000000e */
[----:B------:R4:W-:Y:S04]  /*06c0*/  STS.64 [R17+-0x8], R12 ;  /* 0xfffff80c11007388 */ /* 0x0009e80000000a00 */
.L_x_9:
[----:B------:R-:W-:Y:S05]  /*06d0*/  BSYNC.RECONVERGENT B0 ;  /* 0x0000000000007941 */ /* 0x000fea0003800200 */
.L_x_8:
[----:B------:R-:W-:Y:S01]  /*06e0*/  BAR.SYNC.DEFER_BLOCKING 0x0 ;  /* 0x0000000000007b1d */ /* 0x000fe20000010000 */
[----:B------:R-:W-:-:S04]  /*06f0*/  ISETP.GT.U32.AND P4, PT, R0, 0xf, PT ;  /* 0x0000000f0000780c */ /* 0x000fc80003f84070 */
[----:B------:R-:W-:Y:S01]  /*0700*/  P2R R11, PR, RZ, 0x10 ;  /* 0x00000010ff0b7803 */ /* 0x000fe20000000000 */
[----:B------:R-:W-:Y:S08]  /*0710*/  BSSY.RECONVERGENT B0, `(.L_x_10) ;  /* 0x000000d000007945 */ /* 0x000ff00003800200 */
[----:B------:R-:W-:Y:S05]  /*0720*/  @P4 BRA `(.L_x_11) ;  /* 0x00000000002c4947 */ /* 0x000fea0003800000 */
[----:B------:R-:W-:-:S04]  /*0730*/  IMAD.SHL.U32 R11, R9, 0x20, RZ ;  /* 0x00000020090b7824 */ /* 0x000fc800078e00ff */
[----:B-1234-:R-:W-:Y:S01]  /*0740*/  VIADD R12, R11, 0xffffffff ;  /* 0xffffffff0b0c7836 */ /* 0x01efe20000000000 */
[----:B------:R-:W-:-:S04]  /*0750*/  SHF.R.U32.HI R13, RZ, 0x4, R11 ;  /* 0x00000004ff0d7819 */ /* 0x000fc8000001160b */
[----:B------:R-:W-:Y:S01]  /*0760*/  LEA.HI R12, R12, R11, RZ, 0x1c ;  /* 0x0000000b0c0c7211 */ /* 0x000fe200078fe0ff */
[----:B------:R-:W-:-:S03]  /*0770*/  IMAD R13, R10, 0x20, R13 ;  /* 0x000000200a0d7824 */ /* 0x000fc600078e020d */
[----:B------:R-:W-:Y:S02]  /*0780*/  LEA R11, R12, UR4, 0x3 ;  /* 0x000000040c0b7c11 */ /* 0x000fe4000f8e18ff */
[----:B------:R-:W-:-:S03]  /*0790*/  LEA R17, R13, UR4, 0x3 ;  /* 0x000000040d117c11 */ /* 0x000fc6000f8e18ff */
[----:B------:R-:W-:Y:S04]  /*07a0*/  LDS.64 R12, [R11+-0x8] ;  /* 0xfffff8000b0c7984 */ /* 0x000fe80000000a00 */
[----:B0-----:R-:W0:Y:S02]  /*07b0*/  LDS.64 R14, [R17] ;  /* 0x00000000110e7984 */ /* 0x001e240000000a00 */
[----:B0-----:R-:W-:-:S07]  /*07c0*/  DADD R12, R12, R14 ;  /* 0x000000000c0c7229 */ /* 0x001fce000000000e */
[----:B------:R0:W-:Y:S04]  /*07d0*/  STS.64 [R17], R12 ;  /* 0x0000000c11007388 */ /* 0x0001e80000000a00 */
.L_x_11:
[----:B------:R-:W-:Y:S05]  /*07e0*/  BSYNC.RECONVERGENT B0 ;  /* 0x0000000000007941 */ /* 0x000fea0003800200 */
.L_x_10:
[----:B------:R-:W-:Y:S01]  /*07f0*/  BAR.SYNC.DEFER_BLOCKING 0x0 ;  /* 0x0000000000007b1d */ /* 0x000fe20000010000 */
[----:B------:R-:W-:-:S05]  /*0800*/  ISETP.GT.U32.AND P4, PT, R0, 0x7, PT ;  /* 0x000000070000780c */ /* 0x000fca0003f84070 */
[----:B------:R-:W-:Y:S08]  /*0810*/  BSSY.RECONVERGENT B0, `(.L_x_12) ;  /* 0x000000d000007945 */ /* 0x000ff00003800200 */
[----:B------:R-:W-:Y:S05]  /*0820*/  @P4 BRA `(.L_x_13) ;  /* 0x00000000002c4947 */ /* 0x000fea0003800000 */
[----:B------:R-:W-:-:S04]  /*0830*/  IMAD.SHL.U32 R11, R9, 0x40, RZ ;  /* 0x00000040090b7824 */ /* 0x000fc800078e00ff */
[----:B01234-:R-:W-:Y:S01]  /*0840*/  VIADD R12, R11, 0xffffffff ;  /* 0xffffffff0b0c7836 */ /* 0x01ffe20000000000 */
[----:B------:R-:W-:-:S04]  /*0850*/  SHF.R.U32.HI R13, RZ, 0x4, R11 ;  /* 0x00000004ff0d7819 */ /* 0x000fc8000001160b */
[----:B------:R-:W-:Y:S01]  /*0860*/  LEA.HI R12, R12, R11, RZ, 0x1c ;  /* 0x0000000b0c0c7211 */ /* 0x000fe200078fe0ff */
[----:B------:R-:W-:-:S03]  /*0870*/  IMAD R13, R10, 0x40, R13 ;  /* 0x000000400a0d7824 */ /* 0x000fc600078e020d */
[----:B------:R-:W-:Y:S02]  /*0880*/  LEA R11, R12, UR4, 0x3 ;  /* 0x000000040c0b7c11 */ /* 0x000fe4000f8e18ff */
[----:B------:R-:W-:-:S03]  /*0890*/  LEA R17, R13, UR4, 0x3 ;  /* 0x000000040d117c11 */ /* 0x000fc6000f8e18ff */
[----:B------:R-:W-:Y:S04]  /*08a0*/  LDS.64 R12, [R11+-0x8] ;  /* 0xfffff8000b0c7984 */ /* 0x000fe80000000a00 */
[----:B------:R-:W0:Y:S02]  /*08b0*/  LDS.64 R14, [R17+0x10] ;  /* 0x00001000110e7984 */ /* 0x000e240000000a00 */
[----:B0-----:R-:W-:-:S07]  /*08c0*/  DADD R12, R12, R14 ;  /* 0x000000000c0c7229 */ /* 0x001fce000000000e */
[----:B------:R0:W-:Y:S04]  /*08d0*/  STS.64 [R17+0x10], R12 ;  /* 0x0000100c11007388 */ /* 0x0001e80000000a00 */
.L_x_13:
[----:B------:R-:W-:Y:S05]  /*08e0*/  BSYNC.RECONVERGENT B0 ;  /* 0x0000000000007941 */ /* 0x000fea0003800200 */
.L_x_12:
        /* <DEDUP_REMOVED lines=15> */
.L_x_15:
[----:B------:R-:W-:Y:S05]  /*09e0*/  BSYNC.RECONVERGENT B0 ;  /* 0x0000000000007941 */ /* 0x000fea0003800200 */
.L_x_14:
[----:B------:R-:W-:Y:S01]  /*09f0*/  BAR.SYNC.DEFER_BLOCKING 0x0 ;  /* 0x0000000000007b1d */ /* 0x000fe20000010000 */
[----:B------:R-:W-:-:S04]  /*0a00*/  ISETP.GT.U32.AND P6, PT, R0, 0x1, PT ;  /* 0x000000010000780c */ /* 0x000fc80003fc4070 */
[----:B------:R-:W-:Y:S01]  /*0a10*/  P2R R11, PR, RZ, 0x40 ;  /* 0x00000040ff0b7803 */ /* 0x000fe20000000000 */
        /* <DEDUP_REMOVED lines=13> */
.L_x_17:
[----:B------:R-:W-:Y:S05]  /*0af0*/  BSYNC.RECONVERGENT B0 ;  /* 0x0000000000007941 */ /* 0x000fea0003800200 */
.L_x_16:
[----:B------:R-:W-:Y:S01]  /*0b00*/  BAR.SYNC.DEFER_BLOCKING 0x0 ;  /* 0x0000000000007b1d */ /* 0x000fe20000010000 */
[----:B------:R-:W-:-:S05]  /*0b10*/  ISETP.NE.AND P6, PT, R0, RZ, PT ;  /* 0x000000ff0000720c */ /* 0x000fca0003fc5270 */
[----:B------:R-:W-:Y:S08]  /*0b20*/  BSSY.RECONVERGENT B0, `(.L_x_18) ;  /* 0x000001d000007945 */ /* 0x000ff00003800200 */
[----:B01234-:R-:W0:Y:S01]  /*0b30*/  @!P6 LDC.64 R16, c[0x0][0x390] ;  /* 0x0000e400ff10eb82 */ /* 0x01fe220000000a00 */
[----:B------:R-:W-:Y:S04]  /*0b40*/  @!P6 LDS.64 R12, [UR4+0x10f0] ;  /* 0x0010f004ff0ce984 */ /* 0x000fe80008000a00 */
[----:B------:R-:W1:Y:S04]  /*0b50*/  @!P6 LDS.64 R14, [UR4+0x21f0] ;  /* 0x0021f004ff0ee984 */ /* 0x000e680008000a00 */
[----:B------:R-:W-:Y:S01]  /*0b60*/  @!P6 STS.64 [UR4+0x21f0], RZ ;  /* 0x0021f0ffff00e988 */ /* 0x000fe20008000a04 */
[----:B-1----:R-:W-:Y:S01]  /*0b70*/  @!P6 DADD R12, R12, R14 ;  /* 0x000000000c0ce229 */ /* 0x002fe2000000000e */
[----:B0-----:R-:W-:-:S06]  /*0b80*/  @!P6 IMAD.WIDE.U32 R14, R2, 0x8, R16 ;  /* 0x00000008020ee825 */ /* 0x001fcc00078e0010 */
[----:B------:R-:W-:Y:S01]  /*0b90*/  @!P6 STG.E.64 desc[UR6][R14.64], R12 ;  /* 0x0000000c0e00e986 */ /* 0x000fe2000c101b06 */
[----:B------:R-:W-:Y:S06]  /*0ba0*/  BAR.SYNC.DEFER_BLOCKING 0x0 ;  /* 0x0000000000007b1d */ /* 0x000fec0000010000 */
[----:B------:R-:W-:Y:S04]  /*0bb0*/  @!P6 LDS.64 R16, [UR4+0x10f0] ;  /* 0x0010f004ff10e984 */ /* 0x000fe80008000a00 */
[----:B------:R-:W0:Y:S02]  /*0bc0*/  @!P6 LDS.64 R18, [UR4+0x21f0] ;  /* 0x0021f004ff12e984 */ /* 0x000e240008000a00 */
[----:B0-----:R-:W-:-:S02]  /*0bd0*/  @!P6 DADD R16, R16, R18 ;  /* 0x000000001010e229 */ /* 0x001fc40000000012 */
[----:B------:R0:W-:Y:S05]  /*0be0*/  @!P6 STS.64 [UR4+0x10f0], R18 ;  /* 0x0010f012ff00e988 */ /* 0x0001ea0008000a04 */
[----:B------:R0:W-:Y:S01]  /*0bf0*/  @!P6 STS.64 [UR4+0x21f0], R16 ;  /* 0x0021f010ff00e988 */ /* 0x0001e20008000a04 */
[----:B------:R-:W-:Y:S01]  /*0c00*/  BAR.SYNC.DEFER_BLOCKING 0x0 ;  /* 0x0000000000007b1d */ /* 0x000fe20000010000 */
[----:B------:R-:W-:-:S13]  /*0c10*/  ISETP.GT.U32.AND P6, PT, R0, 0x1, PT ;  /* 0x000000010000780c */ /* 0x000fda0003fc4070 */
[----:B0-----:R-:W-:Y:S05]  /*0c20*/  @P6 BRA `(.L_x_19) ;  /* 0x0000000000306947 */ /* 0x001fea0003800000 */
[----:B------:R-:W-:-:S04]  /*0c30*/  IMAD.SHL.U32 R2, R9, 0x100, RZ ;  /* 0x0000010009027824 */ /* 0x000fc800078e00ff */
[----:B------:R-:W-:Y:S01]  /*0c40*/  VIADD R11, R2, 0xffffffff ;  /* 0xffffffff020b7836 */ /* 0x000fe20000000000 */
[----:B------:R-:W-:-:S04]  /*0c50*/  SHF.R.U32.HI R13, RZ, 0x4, R2 ;  /* 0x00000004ff0d7819 */ /* 0x000fc80000011602 */
[----:B------:R-:W-:Y:S01]  /*0c60*/  LEA.HI R11, R11, R2, RZ, 0x1c ;  /* 0x000000020b0b7211 */ /* 0x000fe200078fe0ff */
[----:B------:R-:W-:-:S03]  /*0c70*/  IMAD R13, R10, 0x100, R13 ;  /* 0x000001000a0d7824 */ /* 0x000fc600078e020d */
[----:B------:R-:W-:Y:S02]  /*0c80*/  LEA R11, R11, UR4, 0x3 ;  /* 0x000000040b0b7c11 */ /* 0x000fe4000f8e18ff */
[----:B------:R-:W-:-:S03]  /*0c90*/  LEA R17, R13, UR4, 0x3 ;  /* 0x000000040d117c11 */ /* 0x000fc6000f8e18ff */
[----:B------:R-:W-:Y:S04]  /*0ca0*/  LDS.64 R12, [R11+-0x8] ;  /* 0xfffff8000b0c7984 */ /* 0x000fe80000000a00 */
[----:B------:R-:W0:Y:S02]  /*0cb0*/  LDS.64 R14, [R17+0x70] ;  /* 0x00007000110e7984 */ /* 0x000e240000000a00 */
[----:B0-----:R-:W-:Y:S02]  /*0cc0*/  DADD R12, R12, R14 ;  /* 0x000000000c0c7229 */ /* 0x001fe4000000000e */
[----:B------:R0:W-:Y:S05]  /*0cd0*/  STS.64 [R11+-0x8], R14 ;  /* 0xfffff80e0b007388 */ /* 0x0001ea0000000a00 */
[----:B------:R0:W-:Y:S04]  /*0ce0*/  STS.64 [R17+0x70], R12 ;  /* 0x0000700c11007388 */ /* 0x0001e80000000a00 */
.L_x_19:
[----:B------:R-:W-:Y:S05]  /*0cf0*/  BSYNC.RECONVERGENT B0 ;  /* 0x0000000000007941 */ /* 0x000fea0003800200 */
.L_x_18:
[----:B------:R-:W-:Y:S06]  /*0d00*/  BAR.SYNC.DEFER_BLOCKING 0x0 ;  /* 0x0000000000007b1d */ /* 0x000fec0000010000 */
[----:B------:R-:W-:Y:S04]  /*0d10*/  BSSY.RECONVERGENT B0, `(.L_x_20) ;  /* 0x000000e000007945 */ /* 0x000fe80003800200 */
[----:B------:R-:W-:Y:S05]  /*0d20*/  @P5 BRA `(.L_x_21) ;  /* 0x0000000000305947 */ /* 0x000fea0003800000 */
[----:B------:R-:W-:-:S04]  /*0d30*/  IMAD.SHL.U32 R2, R9, 0x80, RZ ;  /* 0x0000008009027824 */ /* 0x000fc800078e00ff */
[----:B0-----:R-:W-:Y:S01]  /*0d40*/  VIADD R11, R2, 0xffffffff ;  /* 0xffffffff020b7836 */ /* 0x001fe20000000000 */
        /* <DEDUP_REMOVED lines=10> */
.L_x_21:
[----:B------:R-:W-:Y:S05]  /*0df0*/  BSYNC.RECONVERGENT B0 ;  /* 0x0000000000007941 */ /* 0x000fea0003800200 */
.L_x_20:
[----:B------:R-:W-:Y:S06]  /*0e00*/  BAR.SYNC.DEFER_BLOCKING 0x0 ;  /* 0x0000000000007b1d */ /* 0x000fec0000010000 */
[----:B------:R-:W-:Y:S04]  /*0e10*/  BSSY.RECONVERGENT B0, `(.L_x_22) ;  /* 0x000000e000007945 */ /* 0x000fe80003800200 */
[----:B------:R-:W-:Y:S05]  /*0e20*/  @P4 BRA `(.L_x_23) ;  /* 0x0000000000304947 */ /* 0x000fea0003800000 */
[----:B------:R-:W-:-:S04]  /*0e30*/  IMAD.SHL.U32 R2, R9, 0x40, RZ ;  /* 0x0000004009027824 */ /* 0x000fc800078e00ff */
[----:B01----:R-:W-:Y:S01]  /*0e40*/  VIADD R11, R2, 0xffffffff ;  /* 0xffffffff020b7836 */ /* 0x003fe20000000000 */
        /* <DEDUP_REMOVED lines=10> */
.L_x_23:
[----:B------:R-:W-:Y:S05]  /*0ef0*/  BSYNC.RECONVERGENT B0 ;  /* 0x0000000000007941 */ /* 0x000fea0003800200 */
.L_x_22:
[----:B------:R-:W-:Y:S01]  /*0f00*/  BAR.SYNC.DEFER_BLOCKING 0x0 ;  /* 0x0000000000007b1d */ /* 0x000fe20000010000 */
[----:B------:R-:W-:-:S05]  /*0f10*/  ISETP.GT.U32.AND P4, PT, R0, 0xf, PT ;  /* 0x0000000f0000780c */ /* 0x000fca0003f84070 */
[----:B------:R-:W-:Y:S08]  /*0f20*/  BSSY.RECONVERGENT B0, `(.L_x_24) ;  /* 0x000000e000007945 */ /* 0x000ff00003800200 */
[----:B------:R-:W-:Y:S05]  /*0f30*/  @P4 BRA `(.L_x_25) ;  /* 0x0000000000304947 */ /* 0x000fea0003800000 */
[----:B------:R-:W-:-:S04]  /*0f40*/  IMAD.SHL.U32 R2, R9, 0x20, RZ ;  /* 0x0000002009027824 */ /* 0x000fc800078e00ff */
[----:B012---:R-:W-:Y:S01]  /*0f50*/  VIADD R11, R2, 0xffffffff ;  /* 0xffffffff020b7836 */ /* 0x007fe20000000000 */
[----:B------:R-:W-:-:S04]  /*0f60*/  SHF.R.U32.HI R13, RZ, 0x4, R2 ;  /* 0x00000004ff0d7819 */ /* 0x000fc80000011602 */
[----:B------:R-:W-:Y:S01]  /*0f70*/  LEA.HI R11, R11, R2, RZ, 0x1c ;  /* 0x000000020b0b7211 */ /* 0x000fe200078fe0ff */
[----:B------:R-:W-:-:S03]  /*0f80*/  IMAD R13, R10, 0x20, R13 ;  /* 0x000000200a0d7824 */ /* 0x000fc600078e020d */
[----:B------:R-:W-:Y:S02]  /*0f90*/  LEA R11, R11, UR4, 0x3 ;  /* 0x000000040b0b7c11 */ /* 0x000fe4000f8e18ff */
[----:B------:R-:W-:-:S03]  /*0fa0*/  LEA R17, R13, UR4, 0x3 ;  /* 0x000000040d117c11 */ /* 0x000fc6000f8e18ff */
[----:B------:R-:W-:Y:S04]  /*0fb0*/  LDS.64 R12, [R11+-0x8] ;  /* 0xfffff8000b0c7984 */ /* 0x000fe80000000a00 */
[----:B------:R-:W0:Y:S02]  /*0fc0*/  LDS.64 R14, [R17] ;  /* 0x00000000110e7984 */ /* 0x000e240000000a00 */
[----:B0-----:R-:W-:Y:S02]  /*0fd0*/  DADD R12, R12, R14 ;  /* 0x000000000c0c7229 */ /* 0x001fe4000000000e */
[----:B------:R3:W-:Y:S05]  /*0fe0*/  STS.64 [R11+-0x8], R14 ;  /* 0xfffff80e0b007388 */ /* 0x0007ea0000000a00 */
[----:B------:R3:W-:Y:S04]  /*0ff0*/  STS.64 [R17], R12 ;  /* 0x0000000c11007388 */ /* 0x0007e80000000a00 */
.L_x_25:
[----:B------:R-:W-:Y:S05]  /*1000*/  BSYNC.RECONVERGENT B0 ;  /* 0x0000000000007941 */ /* 0x000fea0003800200 */
.L_x_24:
[----:B------:R-:W-:Y:S01]  /*1010*/  BAR.SYNC.DEFER_BLOCKING 0x0 ;  /* 0x0000000000007b1d */ /* 0x000fe20000010000 */
[----:B------:R-:W-:-:S05]  /*1020*/  ISETP.GT.U32.AND P4, PT, R0, 0x1f, PT ;  /* 0x0000001f0000780c */ /* 0x000fca0003f84070 */
[----:B------:R-:W-:Y:S08]  /*1030*/  BSSY.RECONVERGENT B0, `(.L_x_26) ;  /* 0x000000d000007945 */ /* 0x000ff00003800200 */
[----:B------:R-:W-:Y:S05]  /*1040*/  @P4 BRA `(.L_x_27) ;  /* 0x00000000002c4947 */ /* 0x000fea0003800000 */
[----:B------:R-:W-:Y:S02]  /*1050*/  IMAD.SHL.U32 R2, R9, 0x10, RZ ;  /* 0x0000001009027824 */ /* 0x000fe400078e00ff */
[----:B0123--:R-:W-:Y:S02]  /*1060*/  IMAD R12, R10, 0x10, R9 ;  /* 0x000000100a0c7824 */ /* 0x00ffe400078e0209 */
[----:B------:R-:W-:-:S03]  /*1070*/  VIADD R11, R2, 0xffffffff ;  /* 0xffffffff020b7836 */ /* 0x000fc60000000000 */
[----:B------:R-:W-:Y:S02]  /*1080*/  LEA R17, R12, UR4, 0x3 ;  /* 0x000000040c117c11 */ /* 0x000fe4000f8e18ff */
[----:B------:R-:W-:-:S03]  /*1090*/  LEA.HI R11, R11, R2, RZ, 0x1c ;  /* 0x000000020b0b7211 */ /* 0x000fc600078fe0ff */
[----:B------:R-:W0:Y:S01]  /*10a0*/  LDS.64 R14, [R17+-0x8] ;  /* 0xfffff800110e7984 */ /* 0x000e220000000a00 */
[----:B------:R-:W-:-:S05]  /*10b0*/  LEA R11, R11, UR4, 0x3 ;  /* 0x000000040b0b7c11 */ /* 0x000fca000f8e18ff */
[----:B------:R-:W1:Y:S04]  /*10c0*/  LDS.64 R12, [R11+-0x8] ;  /* 0xfffff8000b0c7984 */ /* 0x000e680000000a00 */
[----:B0-----:R4:W-:Y:S01]  /*10d0*/  STS.64 [R11+-0x8], R14 ;  /* 0xfffff80e0b007388 */ /* 0x0019e20000000a00 */
[----:B-1----:R-:W-:-:S07]  /*10e0*/  DADD R12, R12, R14 ;  /* 0x000000000c0c7229 */ /* 0x002fce000000000e */
[----:B------:R4:W-:Y:S04]  /*10f0*/  STS.64 [R17+-0x8], R12 ;  /* 0xfffff80c11007388 */ /* 0x0009e80000000a00 */
.L_x_27:
[----:B------:R-:W-:Y:S05]  /*1100*/  BSYNC.RECONVERGENT B0 ;  /* 0x0000000000007941 */ /* 0x000fea0003800200 */
.L_x_26:
[----:B------:R-:W-:Y:S01]  /*1110*/  BAR.SYNC.DEFER_BLOCKING 0x0 ;  /* 0x0000000000007b1d */ /* 0x000fe20000010000 */
[----:B------:R-:W-:-:S05]  /*1120*/  ISETP.GT.U32.AND P4, PT, R0, 0x3f, PT ;  /* 0x0000003f0000780c */ /* 0x000fca0003f84070 */
[----:B------:R-:W-:Y:S08]  /*1130*/  BSSY.RECONVERGENT B0, `(.L_x_28) ;  /* 0x000000e000007945 */ /* 0x000ff00003800200 */
[----:B------:R-:W-:Y:S05]  /*1140*/  @P4 BRA `(.L_x_29) ;  /* 0x0000000000304947 */ /* 0x000fea0003800000 */
[----:B------:R-:W-:Y:S02]  /*1150*/  IMAD.SHL.U32 R2, R9, 0x8, RZ ;  /* 0x0000000809027824 */ /* 0x000fe400078e00ff */
[----:B01234-:R-:W-:Y:S02]  /*1160*/  IMAD.SHL.U32 R13, R10, 0x8, RZ ;  /* 0x000000080a0d7824 */ /* 0x01ffe400078e00ff */
[----:B------:R-:W-:-:S03]  /*1170*/  VIADD R11, R2, 0xffffffff ;  /* 0xffffffff020b7836 */ /* 0x000fc60000000000 */
[----:B------:R-:W-:Y:S02]  /*1180*/  LEA.HI R13, R2, R13, RZ, 0x1c ;  /* 0x0000000d020d7211 */ /* 0x000fe400078fe0ff */
[----:B------:R-:W-:Y:S02]  /*1190*/  LEA.HI R11, R11, R2, RZ, 0x1c ;  /* 0x000000020b0b7211 */ /* 0x000fe400078fe0ff */
[----:B------:R-:W-:Y:S02]  /*11a0*/  LEA R17, R13, UR4, 0x3 ;  /* 0x000000040d117c11 */ /* 0x000fe4000f8e18ff */
[----:B------:R-:W-:-:S03]  /*11b0*/  LEA R11, R11, UR4, 0x3 ;  /* 0x000000040b0b7c11 */ /* 0x000fc6000f8e18ff */
[----:B------:R-:W0:Y:S04]  /*11c0*/  LDS.64 R14, [R17+-0x8] ;  /* 0xfffff800110e7984 */ /* 0x000e280000000a00 */
[----:B------:R-:W1:Y:S04]  /*11d0*/  LDS.64 R12, [R11+-0x8] ;  /* 0xfffff8000b0c7984 */ /* 0x000e680000000a00 */
[----:B0-----:R0:W-:Y:S01]  /*11e0*/  STS.64 [R11+-0x8], R14 ;  /* 0xfffff80e0b007388 */ /* 0x0011e20000000a00 */
[----:B-1----:R-:W-:-:S07]  /*11f0*/  DADD R12, R12, R14 ;  /* 0x000000000c0c7229 */ /* 0x002fce000000000e */
[----:B------:R0:W-:Y:S04]  /*1200*/  STS.64 [R17+-0x8], R12 ;  /* 0xfffff80c11007388 */ /* 0x0001e80000000a00 */
.L_x_29:
[----:B------:R-:W-:Y:S05]  /*1210*/  BSYNC.RECONVERGENT B0 ;  /* 0x0000000000007941 */ /* 0x000fea0003800200 */
.L_x_28:
        /* <DEDUP_REMOVED lines=16> */
.L_x_31:
[----:B------:R-:W-:Y:S05]  /*1320*/  BSYNC.RECONVERGENT B0 ;  /* 0x0000000000007941 */ /* 0x000fea0003800200 */
.L_x_30:
[----:B------:R-:W-:Y:S06]  /*1330*/  BAR.SYNC.DEFER_BLOCKING 0x0 ;  /* 0x0000000000007b1d */ /* 0x000fec0000010000 */
[----:B------:R-:W-:Y:S04]  /*1340*/  BSSY.RECONVERGENT B0, `(.L_x_32) ;  /* 0x000000e000007945 */ /* 0x000fe80003800200 */
[----:B------:R-:W-:Y:S05]  /*1350*/  @P3 BRA `(.L_x_33) ;  /* 0x0000000000303947 */ /* 0x000fea0003800000 */
[----:B------:R-:W-:Y:S02]  /*1360*/  IMAD.SHL.U32 R9, R9, 0x2, RZ ;  /* 0x0000000209097824 */ /* 0x000fe400078e00ff */
[----:B------:R-:W-:Y:S02]  /*1370*/  IMAD.SHL.U32 R10, R10, 0x2, RZ ;  /* 0x000000020a0a7824 */ /* 0x000fe400078e00ff */
[----:B------:R-:W-:-:S03]  /*1380*/  VIADD R0, R9, 0xffffffff ;  /* 0xffffffff09007836 */ /* 0x000fc60000000000 */
[----:B------:R-:W-:Y:S02]  /*1390*/  LEA.HI R10, R9, R10, RZ, 0x1c ;  /* 0x0000000a090a7211 */ /* 0x000fe400078fe0ff */
[----:B------:R-:W-:Y:S02]  /*13a0*/  LEA.HI R0, R0, R9, RZ, 0x1c ;  /* 0x0000000900007211 */ /* 0x000fe400078fe0ff */
[----:B01234-:R-:W-:Y:S02]  /*13b0*/  LEA R15, R10, UR4, 0x3 ;  /* 0x000000040a0f7c11 */ /* 0x01ffe4000f8e18ff */
[----:B------:R-:W-:-:S03]  /*13c0*/  LEA R9, R0, UR4, 0x3 ;  /* 0x0000000400097c11 */ /* 0x000fc6000f8e18ff */
[----:B------:R-:W0:Y:S04]  /*13d0*/  LDS.64 R12, [R15+-0x8] ;  /* 0xfffff8000f0c7984 */ /* 0x000e280000000a00 */
[----:B------:R-:W1:Y:S04]  /*13e0*/  LDS.64 R10, [R9+-0x8] ;  /* 0xfffff800090a7984 */ /* 0x000e680000000a00 */
[----:B0-----:R0:W-:Y:S01]  /*13f0*/  STS.64 [R9+-0x8], R12 ;  /* 0xfffff80c09007388 */ /* 0x0011e20000000a00 */
[----:B-1----:R-:W-:-:S07]  /*1400*/  DADD R10, R10, R12 ;  /* 0x000000000a0a7229 */ /* 0x002fce000000000c */
[----:B------:R0:W-:Y:S04]  /*1410*/  STS.64 [R15+-0x8], R10 ;  /* 0xfffff80a0f007388 */ /* 0x0001e80000000a00 */
.L_x_33:
[----:B------:R-:W-:Y:S05]  /*1420*/  BSYNC.RECONVERGENT B0 ;  /* 0x0000000000007941 */ /* 0x000fea0003800200 */
.L_x_32:
[----:B------:R-:W-:Y:S08]  /*1430*/  BAR.SYNC.DEFER_BLOCKING 0x0 ;  /* 0x0000000000007b1d */ /* 0x000ff00000010000 */
[----:B01234-:R-:W0:Y:S01]  /*1440*/  @!P0 LDC.64 R16, c[0x0][0x388] ;  /* 0x0000e200ff108b82 */ /* 0x01fe220000000a00 */
[----:B------:R-:W-:Y:S04]  /*1450*/  @!P2 LDS.64 R10, [R7] ;  /* 0x00000000070aa984 */ /* 0x000fe80000000a00 */
[----:B------:R-:W1:Y:S01]  /*1460*/  @!P2 LDS.64 R12, [R8+0x8] ;  /* 0x00000800080ca984 */ /* 0x000e620000000a00 */
[----:B0-----:R-:W-:Y:S01]  /*1470*/  @!P0 IMAD.WIDE.U32 R2, R3, 0x8, R16 ;  /* 0x0000000803028825 */ /* 0x001fe200078e0010 */
[----:B-1----:R-:W-:-:S02]  /*1480*/  @!P2 DADD R10, R10, R12 ;  /* 0x000000000a0aa229 */ /* 0x002fc4000000000c */
[----:B------:R-:W-:Y:S05]  /*1490*/  @!P2 STS.64 [R7], R12 ;  /* 0x0000000c0700a388 */ /* 0x000fea0000000a00 */
[----:B------:R-:W-:Y:S01]  /*14a0*/  @!P2 STS.64 [R8+0x8], R10 ;  /* 0x0000080a0800a388 */ /* 0x000fe20000000a00 */
[----:B------:R-:W-:Y:S06]  /*14b0*/  BAR.SYNC.DEFER_BLOCKING 0x0 ;  /* 0x0000000000007b1d */ /* 0x000fec0000010000 */
[----:B------:R-:W0:Y:S04]  /*14c0*/  @!P0 LDS.64 R14, [R5] ;  /* 0x00000000050e8984 */ /* 0x000e280000000a00 */
[----:B0-----:R0:W-:Y:S01]  /*14d0*/  @!P0 STG.E.64 desc[UR6][R2.64], R14 ;  /* 0x0000000e02008986 */ /* 0x0011e2000c101b06 */
[----:B------:R-:W-:Y:S05]  /*14e0*/  @P1 EXIT ;  /* 0x000000000000194d */ /* 0x000fea0003800000 */
[----:B------:R-:W1:Y:S01]  /*14f0*/  LDS.64 R6, [R6+0x1000] ;  /* 0x0010000006067984 */ /* 0x000e620000000a00 */
[----:B0-----:R-:W0:Y:S02]  /*1500*/  LDC.64 R2, c[0x0][0x388] ;  /* 0x0000e200ff027b82 */ /* 0x001e240000000a00 */
[----:B0-----:R-:W-:-:S05]  /*1510*/  IMAD.WIDE.U32 R4, R4, 0x8, R2 ;  /* 0x0000000804047825 */ /* 0x001fca00078e0002 */
[----:B-1----:R-:W-:Y:S01]  /*1520*/  STG.E.64 desc[UR6][R4.64], R6 ;  /* 0x0000000604007986 */ /* 0x002fe2000c101b06 */
[----:B------:R-:W-:Y:S05]  /*1530*/  EXIT ;  /* 0x000000000000794d */ /* 0x000fea0003800000 */
.L_x_34:
        /* <DEDUP_REMOVED lines=12> */
.L_x_37:


//--------------------- .nv.shared._ZN3cub18CUB_300001_SM_10006detail11EmptyKernelIvEEvv --------------------------
	.section	.nv.shared._ZN3cub18CUB_300001_SM_10006detail11EmptyKernelIvEEvv,"aw",@nobits
	.sectionflags	@""
	.align	16
	.zero		1024


//--------------------- .nv.shared.reserved.0     --------------------------
	.section	.nv.shared.reserved.0,"aw",@nobits
	.weak		__nv_reservedSMEM_offset_0_alias
	.size		__nv_reservedSMEM_offset_0_alias, 0, 64
	.other		__nv_reservedSMEM_offset_0_alias,@"STO_CUDA_RESERVED_SHARED STV_DEFAULT"
__nv_reservedSMEM_offset_0_alias:
	.zero		0
	.zero		64


//--------------------- .nv.global                --------------------------
	.section	.nv.global,"aw",@nobits
.nv.global:
	.type		_ZN34_INTERNAL_8d0b6dfc_4_k_cu_8a9d33f16thrust24THRUST_300001_SM_1000_NS3seqE,@object
	.size		_ZN34_INTERNAL_8d0b6dfc_4_k_cu_8a9d33f16thrust24THRUST_300001_SM_1000_NS3seqE,(_ZN34_INTERNAL_8d0b6dfc_4_k_cu_8a9d33f14cuda3std3__48in_placeE - _ZN34_INTERNAL_8d0b6dfc_4_k_cu_8a9d33f16thrust24THRUST_300001_SM_1000_NS3seqE)
_ZN34_INTERNAL_8d0b6dfc_4_k_cu_8a9d33f16thrust24THRUST_300001_SM_1000_NS3seqE:
	.zero		1
	.type		_ZN34_INTERNAL_8d0b6dfc_4_k_cu_8a9d33f14cuda3std3__48in_placeE,@object
	.size		_ZN34_INTERNAL_8d0b6dfc_4_k_cu_8a9d33f14cuda3std3__48in_placeE,(_ZN34_INTERNAL_8d0b6dfc_4_k_cu_8a9d33f14cuda3std6ranges3__45__cpo4sizeE - _ZN34_INTERNAL_8d0b6dfc_4_k_cu_8a9d33f14cuda3std3__48in_placeE)
_ZN34_INTERNAL_8d0b6dfc_4_k_cu_8a9d33f14cuda3std3__48in_placeE:
	.zero		1
	.type		_ZN34_INTERNAL_8d0b6dfc_4_k_cu_8a9d33f14cuda3std6ranges3__45__cpo4sizeE,@object
	.size		_ZN34_INTERNAL_8d0b6dfc_4_k_cu_8a9d33f14cuda3std6ranges3__45__cpo4sizeE,(_ZN34_INTERNAL_8d0b6dfc_4_k_cu_8a9d33f16thrust24THRUST_300001_SM_1000_NS12placeholders2_3E - _ZN34_INTERNAL_8d0b6dfc_4_k_cu_8a9d33f14cuda3std6ranges3__45__cpo4sizeE)
_ZN34_INTERNAL_8d0b6dfc_4_k_cu_8a9d33f14cuda3std6ranges3__45__cpo4sizeE:
	.zero		1
	.type		_ZN34_INTERNAL_8d0b6dfc_4_k_cu_8a9d33f16thrust24THRUST_300001_SM_1000_NS12placeholders2_3E,@object
	.size		_ZN34_INTERNAL_8d0b6dfc_4_k_cu_8a9d33f16thrust24THRUST_300001_SM_1000_NS12placeholders2_3E,(_ZN34_INTERNAL_8d0b6dfc_4_k_cu_8a9d33f14cuda3std3__45__cpo6cbeginE - _ZN34_INTERNAL_8d0b6dfc_4_k_cu_8a9d33f16thrust24THRUST_300001_SM_1000_NS12placeholders2_3E)
_ZN34_INTERNAL_8d0b6dfc_4_k_cu_8a9d33f16thrust24THRUST_300001_SM_1000_NS12placeholders2_3E:
	.zero		1
	.type		_ZN34_INTERNAL_8d0b6dfc_4_k_cu_8a9d33f14cuda3std3__45__cpo6cbeginE,@object
	.size		_ZN34_INTERNAL_8d0b6dfc_4_k_cu_8a9d33f14cuda3std3__45__cpo6cbeginE,(_ZN34_INTERNAL_8d0b6dfc_4_k_cu_8a9d33f14cuda3std6ranges3__45__cpo6cbeginE - _ZN34_INTERNAL_8d0b6dfc_4_k_cu_8a9d33f14cuda3std3__45__cpo6cbeginE)
_ZN34_INTERNAL_8d0b6dfc_4_k_cu_8a9d33f14cuda3std3__45__cpo6cbeginE:
	.zero		1
	.type		_ZN34_INTERNAL_8d0b6dfc_4_k_cu_8a9d33f14cuda3std6ranges3__45__cpo6cbeginE,@object
	.size		_ZN34_INTERNAL_8d0b6dfc_4_k_cu_8a9d33f14cuda3std6ranges3__45__cpo6cbeginE,(_ZN34_INTERNAL_8d0b6dfc_4_k_cu_8a9d33f16thrust24THRUST_300001_SM_1000_NS12placeholders2_7E - _ZN34_INTERNAL_8d0b6dfc_4_k_cu_8a9d33f14cuda3std6ranges3__45__cpo6cbeginE)
_ZN34_INTERNAL_8d0b6dfc_4_k_cu_8a9d33f14cuda3std6ranges3__45__cpo6cbeginE:
	.zero		1
	.type		_ZN34_INTERNAL_8d0b6dfc_4_k_cu_8a9d33f16thrust24THRUST_300001_SM_1000_NS12placeholders2_7E,@object
	.size		_ZN34_INTERNAL_8d0b6dfc_4_k_cu_8a9d33f16thrust24THRUST_300001_SM_1000_NS12placeholders2_7E,(_ZN34_INTERNAL_8d0b6dfc_4_k_cu_8a9d33f14cuda3std3__45__cpo7crbeginE - _ZN34_INTERNAL_8d0b6dfc_4_k_cu_8a9d33f16thrust24THRUST_300001_SM_1000_NS12placeholders2_7E)
_ZN34_INTERNAL_8d0b6dfc_4_k_cu_8a9d33f16thrust24THRUST_300001_SM_1000_NS12placeholders2_7E:
	.zero		1
	.type		_ZN34_INTERNAL_8d0b6dfc_4_k_cu_8a9d33f14cuda3std3__45__cpo7crbeginE,@object
	.size		_ZN34_INTERNAL_8d0b6dfc_4_k_cu_8a9d33f14cuda3std3__45__cpo7crbeginE,(_ZN34_INTERNAL_8d0b6dfc_4_k_cu_8a9d33f14cuda3std6ranges3__45__cpo4nextE - _ZN34_INTERNAL_8d0b6dfc_4_k_cu_8a9d33f14cuda3std3__45__cpo7crbeginE)
_ZN34_INTERNAL_8d0b6dfc_4_k_cu_8a9d33f14cuda3std3__45__cpo7crbeginE:
	.zero		1
	.type		_ZN34_INTERNAL_8d0b6dfc_4_k_cu_8a9d33f14cuda3std6ranges3__45__cpo4nextE,@object
	.size		_ZN34_INTERNAL_8d0b6dfc_4_k_cu_8a9d33f14cuda3std6ranges3__45__cpo4nextE,(_ZN34_INTERNAL_8d0b6dfc_4_k_cu_8a9d33f14cuda3std6ranges3__45__cpo4swapE - _ZN34_INTERNAL_8d0b6dfc_4_k_cu_8a9d33f14cuda3std6ranges3__45__cpo4nextE)
_ZN34_INTERNAL_8d0b6dfc_4_k_cu_8a9d33f14cuda3std6ranges3__45__cpo4nextE:
	.zero		1
	.type		_ZN34_INTERNAL_8d0b6dfc_4_k_cu_8a9d33f14cuda3std6ranges3__45__cpo4swapE,@object
	.size		_ZN34_INTERNAL_8d0b6dfc_4_k_cu_8a9d33f14cuda3std6ranges3__45__cpo4swapE,(_ZN34_INTERNAL_8d0b6dfc_4_k_cu_8a9d33f16thrust24THRUST_300001_SM_1000_NS8cuda_cub10par_nosyncE - _ZN34_INTERNAL_8d0b6dfc_4_k_cu_8a9d33f14cuda3std6ranges3__45__cpo4swapE)
_ZN34_INTERNAL_8d0b6dfc_4_k_cu_8a9d33f14cuda3std6ranges3__45__cpo4swapE:
	.zero		1
	.type		_ZN34_INTERNAL_8d0b6dfc_4_k_cu_8a9d33f16thrust24THRUST_300001_SM_1000_NS8cuda_cub10par_nosyncE,@object
	.size		_ZN34_INTERNAL_8d0b6dfc_4_k_cu_8a9d33f16thrust24THRUST_300001_SM_1000_NS8cuda_cub10par_nosyncE,(_ZN34_INTERNAL_8d0b6dfc_4_k_cu_8a9d33f16thrust24THRUST_300001_SM_1000_NS12placeholders2_9E - _ZN34_INTERNAL_8d0b6dfc_4_k_cu_8a9d33f16thrust24THRUST_300001_SM_1000_NS8cuda_cub10par_nosyncE)
_ZN34_INTERNAL_8d0b6dfc_4_k_cu_8a9d33f16thrust24THRUST_300001_SM_1000_NS8cuda_cub10par_nosyncE:
	.zero		1
	.type		_ZN34_INTERNAL_8d0b6dfc_4_k_cu_8a9d33f16thrust24THRUST_300001_SM_1000_NS12placeholders2_9E,@object
	.size		_ZN34_INTERNAL_8d0b6dfc_4_k_cu_8a9d33f16thrust24THRUST_300001_SM_1000_NS12placeholders2_9E,(_ZN34_INTERNAL_8d0b6dfc_4_k_cu_8a9d33f14cuda3std3__436_GLOBAL__N__8d0b6dfc_4_k_cu_8a9d33f16ignoreE - _ZN34_INTERNAL_8d0b6dfc_4_k_cu_8a9d33f16thrust24THRUST_300001_SM_1000_NS12placeholders2_9E)
_ZN34_INTERNAL_8d0b6dfc_4_k_cu_8a9d33f16thrust24THRUST_300001_SM_1000_NS12placeholders2_9E:
	.zero		1
	.type		_ZN34_INTERNAL_8d0b6dfc_4_k_cu_8a9d33f14cuda3std3__436_GLOBAL__N__8d0b6dfc_4_k_cu_8a9d33f16ignoreE,@object
	.size		_ZN34_INTERNAL_8d0b6dfc_4_k_cu_8a9d33f14cuda3std3__436_GLOBAL__N__8d0b6dfc_4_k_cu_8a9d33f16ignoreE,(_ZN34_INTERNAL_8d0b6dfc_4_k_cu_8a9d33f14cuda3std6ranges3__45__cpo4dataE - _ZN34_INTERNAL_8d0b6dfc_4_k_cu_8a9d33f14cuda3std3__436_GLOBAL__N__8d0b6dfc_4_k_cu_8a9d33f16ignoreE)
_ZN34_INTERNAL_8d0b6dfc_4_k_cu_8a9d33f14cuda3std3__436_GLOBAL__N__8d0b6dfc_4_k_cu_8a9d33f16ignoreE:
	.zero		1
	.type		_ZN34_INTERNAL_8d0b6dfc_4_k_cu_8a9d33f14cuda3std6ranges3__45__cpo4dataE,@object
	.size		_ZN34_INTERNAL_8d0b6dfc_4_k_cu_8a9d33f14cuda3std6ranges3__45__cpo4dataE,(_ZN34_INTERNAL_8d0b6dfc_4_k_cu_8a9d33f16thrust24THRUST_300001_SM_1000_NS12placeholders2_1E - _ZN34_INTERNAL_8d0b6dfc_4_k_cu_8a9d33f14cuda3std6ranges3__45__cpo4dataE)
_ZN34_INTERNAL_8d0b6dfc_4_k_cu_8a9d33f14cuda3std6ranges3__45__cpo4dataE:
	.zero		1
	.type		_ZN34_INTERNAL_8d0b6dfc_4_k_cu_8a9d33f16thrust24THRUST_300001_SM_1000_NS12placeholders2_1E,@object
	.size		_ZN34_INTERNAL_8d0b6dfc_4_k_cu_8a9d33f16thrust24THRUST_300001_SM_1000_NS12placeholders2_1E,(_ZN34_INTERNAL_8d0b6dfc_4_k_cu_8a9d33f14cuda3std3__45__cpo5beginE - _ZN34_INTERNAL_8d0b6dfc_4_k_cu_8a9d33f16thrust24THRUST_300001_SM_1000_NS12placeholders2_1E)
_ZN34_INTERNAL_8d0b6dfc_4_k_cu_8a9d33f16thrust24THRUST_300001_SM_1000_NS12placeholders2_1E:
	.zero		1
	.type		_ZN34_INTERNAL_8d0b6dfc_4_k_cu_8a9d33f14cuda3std3__45__cpo5beginE,@object
	.size		_ZN34_INTERNAL_8d0b6dfc_4_k_cu_8a9d33f14cuda3std3__45__cpo5beginE,(_ZN34_INTERNAL_8d0b6dfc_4_k_cu_8a9d33f14cuda3std6ranges3__45__cpo5beginE - _ZN34_INTERNAL_8d0b6dfc_4_k_cu_8a9d33f14cuda3std3__45__cpo5beginE)
_ZN34_INTERNAL_8d0b6dfc_4_k_cu_8a9d33f14cuda3std3__45__cpo5beginE:
	.zero		1
	.type		_ZN34_INTERNAL_8d0b6dfc_4_k_cu_8a9d33f14cuda3std6ranges3__45__cpo5beginE,@object
	.size		_ZN34_INTERNAL_8d0b6dfc_4_k_cu_8a9d33f14cuda3std6ranges3__45__cpo5beginE,(_ZN34_INTERNAL_8d0b6dfc_4_k_cu_8a9d33f16thrust24THRUST_300001_SM_1000_NS12placeholders2_5E - _ZN34_INTERNAL_8d0b6dfc_4_k_cu_8a9d33f14cuda3std6ranges3__45__cpo5beginE)
_ZN34_INTERNAL_8d0b6dfc_4_k_cu_8a9d33f14cuda3std6ranges3__45__cpo5beginE:
	.zero		1
	.type		_ZN34_INTERNAL_8d0b6dfc_4_k_cu_8a9d33f16thrust24THRUST_300001_SM_1000_NS12placeholders2_5E,@object
	.size		_ZN34_INTERNAL_8d0b6dfc_4_k_cu_8a9d33f16thrust24THRUST_300001_SM_1000_NS12placeholders2_5E,(_ZN34_INTERNAL_8d0b6dfc_4_k_cu_8a9d33f14cuda3std3__45__cpo6rbeginE - _ZN34_INTERNAL_8d0b6dfc_4_k_cu_8a9d33f16thrust24THRUST_300001_SM_1000_NS12placeholders2_5E)
_ZN34_INTERNAL_8d0b6dfc_4_k_cu_8a9d33f16thrust24THRUST_300001_SM_1000_NS12placeholders2_5E:
	.zero		1
	.type		_ZN34_INTERNAL_8d0b6dfc_4_k_cu_8a9d33f14cuda3std3__45__cpo6rbeginE,@object
	.size		_ZN34_INTERNAL_8d0b6dfc_4_k_cu_8a9d33f14cuda3std3__45__cpo6rbeginE,(_ZN34_INTERNAL_8d0b6dfc_4_k_cu_8a9d33f14cuda3std6ranges3__45__cpo7advanceE - _ZN34_INTERNAL_8d0b6dfc_4_k_cu_8a9d33f14cuda3std3__45__cpo6rbeginE)
_ZN34_INTERNAL_8d0b6dfc_4_k_cu_8a9d33f14cuda3std3__45__cpo6rbeginE:
	.zero		1
	.type		_ZN34_INTERNAL_8d0b6dfc_4_k_cu_8a9d33f14cuda3std6ranges3__45__cpo7advanceE,@object
	.size		_ZN34_INTERNAL_8d0b6dfc_4_k_cu_8a9d33f14cuda3std6ranges3__45__cpo7advanceE,(_ZN34_INTERNAL_8d0b6dfc_4_k_cu_8a9d33f14cuda3std3__47nulloptE - _ZN34_INTERNAL_8d0b6dfc_4_k_cu_8a9d33f14cuda3std6ranges3__45__cpo7advanceE)
_ZN34_INTERNAL_8d0b6dfc_4_k_cu_8a9d33f14cuda3std6ranges3__45__cpo7advanceE:
	.zero		1
	.type		_ZN34_INTERNAL_8d0b6dfc_4_k_cu_8a9d33f14cuda3std3__47nulloptE,@object
	.size		_ZN34_INTERNAL_8d0b6dfc_4_k_cu_8a9d33f14cuda3std3__47nulloptE,(_ZN34_INTERNAL_8d0b6dfc_4_k_cu_8a9d33f14cuda3std6ranges3__45__cpo8distanceE - _ZN34_INTERNAL_8d0b6dfc_4_k_cu_8a9d33f14cuda3std3__47nulloptE)
_ZN34_INTERNAL_8d0b6dfc_4_k_cu_8a9d33f14cuda3std3__47nulloptE:
	.zero		1
	.type		_ZN34_INTERNAL_8d0b6dfc_4_k_cu_8a9d33f14cuda3std6ranges3__45__cpo8distanceE,@object
	.size		_ZN34_INTERNAL_8d0b6dfc_4_k_cu_8a9d33f14cuda3std6ranges3__45__cpo8distanceE,(_ZN34_INTERNAL_8d0b6dfc_4_k_cu_8a9d33f16thrust24THRUST_300001_SM_1000_NS12placeholders3_10E - _ZN34_INTERNAL_8d0b6dfc_4_k_cu_8a9d33f14cuda3std6ranges3__45__cpo8distanceE)
_ZN34_INTERNAL_8d0b6dfc_4_k_cu_8a9d33f14cuda3std6ranges3__45__cpo8distanceE:
	.zero		1
	.type		_ZN34_INTERNAL_8d0b6dfc_4_k_cu_8a9d33f16thrust24THRUST_300001_SM_1000_NS12placeholders3_10E,@object
	.size		_ZN34_INTERNAL_8d0b6dfc_4_k_cu_8a9d33f16thrust24THRUST_300001_SM_1000_NS12placeholders3_10E,(_ZN34_INTERNAL_8d0b6dfc_4_k_cu_8a9d33f14cuda3std3__419piecewise_constructE - _ZN34_INTERNAL_8d0b6dfc_4_k_cu_8a9d33f16thrust24THRUST_300001_SM_1000_NS12placeholders3_10E)
_ZN34_INTERNAL_8d0b6dfc_4_k_cu_8a9d33f16thrust24THRUST_300001_SM_1000_NS12placeholders3_10E:
	.zero		1
	.type		_ZN34_INTERNAL_8d0b6dfc_4_k_cu_8a9d33f14cuda3std3__419piecewise_constructE,@object
	.size		_ZN34_INTERNAL_8d0b6dfc_4_k_cu_8a9d33f14cuda3std3__419piecewise_constructE,(_ZN34_INTERNAL_8d0b6dfc_4_k_cu_8a9d33f14cuda3std6ranges3__45__cpo5cdataE - _ZN34_INTERNAL_8d0b6dfc_4_k_cu_8a9d33f14cuda3std3__419piecewise_constructE)
_ZN34_INTERNAL_8d0b6dfc_4_k_cu_8a9d33f14cuda3std3__419piecewise_constructE:
	.zero		1
	.type		_ZN34_INTERNAL_8d0b6dfc_4_k_cu_8a9d33f14cuda3std6ranges3__45__cpo5cdataE,@object
	.size		_ZN34_INTERNAL_8d0b6dfc_4_k_cu_8a9d33f14cuda3std6ranges3__45__cpo5cdataE,(_ZN34_INTERNAL_8d0b6dfc_4_k_cu_8a9d33f16thrust24THRUST_300001_SM_1000_NS12placeholders2_2E - _ZN34_INTERNAL_8d0b6dfc_4_k_cu_8a9d33f14cuda3std6ranges3__45__cpo5cdataE)
_ZN34_INTERNAL_8d0b6dfc_4_k_cu_8a9d33f14cuda3std6ranges3__45__cpo5cdataE:
	.zero		1
	.type		_ZN34_INTERNAL_8d0b6dfc_4_k_cu_8a9d33f16thrust24THRUST_300001_SM_1000_NS12placeholders2_2E,@object
	.size		_ZN34_INTERNAL_8d0b6dfc_4_k_cu_8a9d33f16thrust24THRUST_300001_SM_1000_NS12placeholders2_2E,(_ZN34_INTERNAL_8d0b6dfc_4_k_cu_8a9d33f14cuda3std3__45__cpo3endE - _ZN34_INTERNAL_8d0b6dfc_4_k_cu_8a9d33f16thrust24THRUST_300001_SM_1000_NS12placeholders2_2E)
_ZN34_INTERNAL_8d0b6dfc_4_k_cu_8a9d33f16thrust24THRUST_300001_SM_1000_NS12placeholders2_2E:
	.zero		1
	.type		_ZN34_INTERNAL_8d0b6dfc_4_k_cu_8a9d33f14cuda3std3__45__cpo3endE,@object
	.size		_ZN34_INTERNAL_8d0b6dfc_4_k_cu_8a9d33f14cuda3std3__45__cpo3endE,(_ZN34_INTERNAL_8d0b6dfc_4_k_cu_8a9d33f14cuda3std6ranges3__45__cpo3endE - _ZN34_INTERNAL_8d0b6dfc_4_k_cu_8a9d33f14cuda3std3__45__cpo3endE)
_ZN34_INTERNAL_8d0b6dfc_4_k_cu_8a9d33f14cuda3std3__45__cpo3endE:
	.zero		1
	.type		_ZN34_INTERNAL_8d0b6dfc_4_k_cu_8a9d33f14cuda3std6ranges3__45__cpo3endE,@object
	.size		_ZN34_INTERNAL_8d0b6dfc_4_k_cu_8a9d33f14cuda3std6ranges3__45__cpo3endE,(_ZN34_INTERNAL_8d0b6dfc_4_k_cu_8a9d33f16thrust24THRUST_300001_SM_1000_NS12placeholders2_6E - _ZN34_INTERNAL_8d0b6dfc_4_k_cu_8a9d33f14cuda3std6ranges3__45__cpo3endE)
_ZN34_INTERNAL_8d0b6dfc_4_k_cu_8a9d33f14cuda3std6ranges3__45__cpo3endE:
	.zero		1
	.type		_ZN34_INTERNAL_8d0b6dfc_4_k_cu_8a9d33f16thrust24THRUST_300001_SM_1000_NS12placeholders2_6E,@object
	.size		_ZN34_INTERNAL_8d0b6dfc_4_k_cu_8a9d33f16thrust24THRUST_300001_SM_1000_NS12placeholders2_6E,(_ZN34_INTERNAL_8d0b6dfc_4_k_cu_8a9d33f14cuda3std3__45__cpo4rendE - _ZN34_INTERNAL_8d0b6dfc_4_k_cu_8a9d33f16thrust24THRUST_300001_SM_1000_NS12placeholders2_6E)
_ZN34_INTERNAL_8d0b6dfc_4_k_cu_8a9d33f16thrust24THRUST_300001_SM_1000_NS12placeholders2_6E:
	.zero		1
	.type		_ZN34_INTERNAL_8d0b6dfc_4_k_cu_8a9d33f14cuda3std3__45__cpo4rendE,@object
	.size		_ZN34_INTERNAL_8d0b6dfc_4_k_cu_8a9d33f14cuda3std3__45__cpo4rendE,(_ZN34_INTERNAL_8d0b6dfc_4_k_cu_8a9d33f14cuda3std6ranges3__45__cpo9iter_swapE - _ZN34_INTERNAL_8d0b6dfc_4_k_cu_8a9d33f14cuda3std3__45__cpo4rendE)
_ZN34_INTERNAL_8d0b6dfc_4_k_cu_8a9d33f14cuda3std3__45__cpo4rendE:
	.zero		1
	.type		_ZN34_INTERNAL_8d0b6dfc_4_k_cu_8a9d33f14cuda3std6ranges3__45__cpo9iter_swapE,@object
	.size		_ZN34_INTERNAL_8d0b6dfc_4_k_cu_8a9d33f14cuda3std6ranges3__45__cpo9iter_swapE,(_ZN34_INTERNAL_8d0b6dfc_4_k_cu_8a9d33f14cuda3std3__48unexpectE - _ZN34_INTERNAL_8d0b6dfc_4_k_cu_8a9d33f14cuda3std6ranges3__45__cpo9iter_swapE)
_ZN34_INTERNAL_8d0b6dfc_4_k_cu_8a9d33f14cuda3std6ranges3__45__cpo9iter_swapE:
	.zero		1
	.type		_ZN34_INTERNAL_8d0b6dfc_4_k_cu_8a9d33f14cuda3std3__48unexpectE,@object
	.size		_ZN34_INTERNAL_8d0b6dfc_4_k_cu_8a9d33f14cuda3std3__48unexpectE,(_ZN34_INTERNAL_8d0b6dfc_4_k_cu_8a9d33f16thrust24THRUST_300001_SM_1000_NS8cuda_cub3parE - _ZN34_INTERNAL_8d0b6dfc_4_k_cu_8a9d33f14cuda3std3__48unexpectE)
_ZN34_INTERNAL_8d0b6dfc_4_k_cu_8a9d33f14cuda3std3__48unexpectE:
	.zero		1
	.type		_ZN34_INTERNAL_8d0b6dfc_4_k_cu_8a9d33f16thrust24THRUST_300001_SM_1000_NS8cuda_cub3parE,@object
	.size		_ZN34_INTERNAL_8d0b6dfc_4_k_cu_8a9d33f16thrust24THRUST_300001_SM_1000_NS8cuda_cub3parE,(_ZN34_INTERNAL_8d0b6dfc_4_k_cu_8a9d33f16thrust24THRUST_300001_SM_1000_NS12placeholders2_4E - _ZN34_INTERNAL_8d0b6dfc_4_k_cu_8a9d33f16thrust24THRUST_300001_SM_1000_NS8cuda_cub3parE)
_ZN34_INTERNAL_8d0b6dfc_4_k_cu_8a9d33f16thrust24THRUST_300001_SM_1000_NS8cuda_cub3parE:
	.zero		1
	.type		_ZN34_INTERNAL_8d0b6dfc_4_k_cu_8a9d33f16thrust24THRUST_300001_SM_1000_NS12placeholders2_4E,@object
	.size		_ZN34_INTERNAL_8d0b6dfc_4_k_cu_8a9d33f16thrust24THRUST_300001_SM_1000_NS12placeholders2_4E,(_ZN34_INTERNAL_8d0b6dfc_4_k_cu_8a9d33f14cuda3std3__45__cpo4cendE - _ZN34_INTERNAL_8d0b6dfc_4_k_cu_8a9d33f16thrust24THRUST_300001_SM_1000_NS12placeholders2_4E)
_ZN34_INTERNAL_8d0b6dfc_4_k_cu_8a9d33f16thrust24THRUST_300001_SM_1000_NS12placeholders2_4E:
	.zero		1
	.type		_ZN34_INTERNAL_8d0b6dfc_4_k_cu_8a9d33f14cuda3std3__45__cpo4cendE,@object
	.size		_ZN34_INTERNAL_8d0b6dfc_4_k_cu_8a9d33f14cuda3std3__45__cpo4cendE,(_ZN34_INTERNAL_8d0b6dfc_4_k_cu_8a9d33f14cuda3std6ranges3__45__cpo4cendE - _ZN34_INTERNAL_8d0b6dfc_4_k_cu_8a9d33f14cuda3std3__45__cpo4cendE)
_ZN34_INTERNAL_8d0b6dfc_4_k_cu_8a9d33f14cuda3std3__45__cpo4cendE:
	.zero		1
	.type		_ZN34_INTERNAL_8d0b6dfc_4_k_cu_8a9d33f14cuda3std6ranges3__45__cpo4cendE,@object
	.size		_ZN34_INTERNAL_8d0b6dfc_4_k_cu_8a9d33f14cuda3std6ranges3__45__cpo4cendE,(_ZN34_INTERNAL_8d0b6dfc_4_k_cu_8a9d33f14cuda3std3__420unreachable_sentinelE - _ZN34_INTERNAL_8d0b6dfc_4_k_cu_8a9d33f14cuda3std6ranges3__45__cpo4cendE)
_ZN34_INTERNAL_8d0b6dfc_4_k_cu_8a9d33f14cuda3std6ranges3__45__cpo4cendE:
	.zero		1
	.type		_ZN34_INTERNAL_8d0b6dfc_4_k_cu_8a9d33f14cuda3std3__420unreachable_sentinelE,@object
	.size		_ZN34_INTERNAL_8d0b6dfc_4_k_cu_8a9d33f14cuda3std3__420unreachable_sentinelE,(_ZN34_INTERNAL_8d0b6dfc_4_k_cu_8a9d33f14cuda3std6ranges3__45__cpo5ssizeE - _ZN34_INTERNAL_8d0b6dfc_4_k_cu_8a9d33f14cuda3std3__420unreachable_sentinelE)
_ZN34_INTERNAL_8d0b6dfc_4_k_cu_8a9d33f14cuda3std3__420unreachable_sentinelE:
	.zero		1
	.type		_ZN34_INTERNAL_8d0b6dfc_4_k_cu_8a9d33f14cuda3std6ranges3__45__cpo5ssizeE,@object
	.size		_ZN34_INTERNAL_8d0b6dfc_4_k_cu_8a9d33f14cuda3std6ranges3__45__cpo5ssizeE,(_ZN34_INTERNAL_8d0b6dfc_4_k_cu_8a9d33f16thrust24THRUST_300001_SM_1000_NS12placeholders2_8E - _ZN34_INTERNAL_8d0b6dfc_4_k_cu_8a9d33f14cuda3std6ranges3__45__cpo5ssizeE)
_ZN34_INTERNAL_8d0b6dfc_4_k_cu_8a9d33f14cuda3std6ranges3__45__cpo5ssizeE:
	.zero		1
	.type		_ZN34_INTERNAL_8d0b6dfc_4_k_cu_8a9d33f16thrust24THRUST_300001_SM_1000_NS12placeholders2_8E,@object
	.size		_ZN34_INTERNAL_8d0b6dfc_4_k_cu_8a9d33f16thrust24THRUST_300001_SM_1000_NS12placeholders2_8E,(_ZN34_INTERNAL_8d0b6dfc_4_k_cu_8a9d33f14cuda3std3__45__cpo5crendE - _ZN34_INTERNAL_8d0b6dfc_4_k_cu_8a9d33f16thrust24THRUST_300001_SM_1000_NS12placeholders2_8E)
_ZN34_INTERNAL_8d0b6dfc_4_k_cu_8a9d33f16thrust24THRUST_300001_SM_1000_NS12placeholders2_8E:
	.zero		1
	.type		_ZN34_INTERNAL_8d0b6dfc_4_k_cu_8a9d33f14cuda3std3__45__cpo5crendE,@object
	.size		_ZN34_INTERNAL_8d0b6dfc_4_k_cu_8a9d33f14cuda3std3__45__cpo5crendE,(_ZN34_INTERNAL_8d0b6dfc_4_k_cu_8a9d33f14cuda3std6ranges3__45__cpo4prevE - _ZN34_INTERNAL_8d0b6dfc_4_k_cu_8a9d33f14cuda3std3__45__cpo5crendE)
_ZN34_INTERNAL_8d0b6dfc_4_k_cu_8a9d33f14cuda3std3__45__cpo5crendE:
	.zero		1
	.type		_ZN34_INTERNAL_8d0b6dfc_4_k_cu_8a9d33f14cuda3std6ranges3__45__cpo4prevE,@object
	.size		_ZN34_INTERNAL_8d0b6dfc_4_k_cu_8a9d33f14cuda3std6ranges3__45__cpo4prevE,(_ZN34_INTERNAL_8d0b6dfc_4_k_cu_8a9d33f14cuda3std6ranges3__45__cpo9iter_moveE - _ZN34_INTERNAL_8d0b6dfc_4_k_cu_8a9d33f14cuda3std6ranges3__45__cpo4prevE)
_ZN34_INTERNAL_8d0b6dfc_4_k_cu_8a9d33f14cuda3std6ranges3__45__cpo4prevE:
	.zero		1
	.type		_ZN34_INTERNAL_8d0b6dfc_4_k_cu_8a9d33f14cuda3std6ranges3__45__cpo9iter_moveE,@object
	.size		_ZN34_INTERNAL_8d0b6dfc_4_k_cu_8a9d33f14cuda3std6ranges3__45__cpo9iter_moveE,(_ZN34_INTERNAL_8d0b6dfc_4_k_cu_8a9d33f16thrust24THRUST_300001_SM_1000_NS6system6detail10sequential3seqE - _ZN34_INTERNAL_8d0b6dfc_4_k_cu_8a9d33f14cuda3std6ranges3__45__cpo9iter_moveE)
_ZN34_INTERNAL_8d0b6dfc_4_k_cu_8a9d33f14cuda3std6ranges3__45__cpo9iter_moveE:
	.zero		1
	.type		_ZN34_INTERNAL_8d0b6dfc_4_k_cu_8a9d33f16thrust24THRUST_300001_SM_1000_NS6system6detail10sequential3seqE,@object
	.size		_ZN34_INTERNAL_8d0b6dfc_4_k_cu_8a9d33f16thrust24THRUST_300001_SM_1000_NS6system6detail10sequential3seqE,(.L_31 - _ZN34_INTERNAL_8d0b6dfc_4_k_cu_8a9d33f16thrust24THRUST_300001_SM_1000_NS6system6detail10sequential3seqE)
_ZN34_INTERNAL_8d0b6dfc_4_k_cu_8a9d33f16thrust24THRUST_300001_SM_1000_NS6system6detail10sequential3seqE:
	.zero		1
.L_31:


//--------------------- .nv.shared._Z14additionKernelPdS_S_j --------------------------
	.section	.nv.shared._Z14additionKernelPdS_S_j,"aw",@nobits
	.sectionflags	@""
	.align	16
	.zero		1024


//--------------------- .nv.shared._Z13prescanKernelPdS_S_j --------------------------
	.section	.nv.shared._Z13prescanKernelPdS_S_j,"aw",@nobits
	.sectionflags	@""
	.align	16
	.zero		1024


//--------------------- .nv.constant0._ZN3cub18CUB_300001_SM_10006detail11EmptyKernelIvEEvv --------------------------
	.section	.nv.constant0._ZN3cub18CUB_300001_SM_10006detail11EmptyKernelIvEEvv,"a",@progbits
	.sectionflags	@""
	.align	4
.nv.constant0._ZN3cub18CUB_300001_SM_10006detail11EmptyKernelIvEEvv:
	.zero		896


//--------------------- .nv.constant0._Z14additionKernelPdS_S_j --------------------------
	.section	.nv.constant0._Z14additionKernelPdS_S_j,"a",@progbits
	.sectionflags	@""
	.align	4
.nv.constant0._Z14additionKernelPdS_S_j:
	.zero		924


//--------------------- .nv.constant0._Z13prescanKernelPdS_S_j --------------------------
	.section	.nv.constant0._Z13prescanKernelPdS_S_j,"a",@progbits
	.sectionflags	@""
	.align	4
.nv.constant0._Z13prescanKernelPdS_S_j:
	.zero		924


//--------------------- SYMBOLS --------------------------

	.type		.nv.reservedSmem.offset0,@object
	.size		.nv.reservedSmem.offset0,0x4
	.type		.nv.reservedSmem.cap,@object
	.size		.nv.reservedSmem.cap,0x4
